//
// Generated by NVIDIA NVVM Compiler
//
// Compiler Build ID: CL-36424714
// Cuda compilation tools, release 13.0, V13.0.88
// Based on NVVM 20.0.0
//

.version 9.0
.target sm_100
.address_size 64

	// .globl	resultPixel
.func  (.param .b64 func_retval0) __internal_accurate_pow
(
	.param .b64 __internal_accurate_pow_param_0,
	.param .b64 __internal_accurate_pow_param_1
)
;
.const .align 4 .f32 ToRad = 0f3C8EFA35;
.const .align 4 .f32 ToDeg = 0f42652EE1;
.global .align 4 .b8 __cudart_i2opi_f[24] = {65, 144, 67, 60, 153, 149, 98, 219, 192, 221, 52, 245, 209, 87, 39, 252, 41, 21, 68, 78, 110, 131, 249, 162};

.visible .entry resultPixel(
	.param .u64 .ptr .align 1 resultPixel_param_0,
	.param .u32 resultPixel_param_1,
	.param .align 8 .b8 resultPixel_param_2[8],
	.param .align 4 .b8 resultPixel_param_3[12],
	.param .align 4 .b8 resultPixel_param_4[12],
	.param .f32 resultPixel_param_5,
	.param .align 8 .b8 resultPixel_param_6[8],
	.param .u64 .ptr .align 1 resultPixel_param_7
)
{
	.local .align 4 .b8 	__local_depot0[28];
	.reg .b64 	%SP;
	.reg .b64 	%SPL;
	.reg .pred 	%p<173>;
	.reg .b16 	%rs<8>;
	.reg .b32 	%r<324>;
	.reg .b32 	%f<509>;
	.reg .b64 	%rd<108>;
	.reg .b64 	%fd<99>;

	mov.u64 	%SPL, __local_depot0;
	ld.param.f32 	%f165, [resultPixel_param_4+8];
	ld.param.f32 	%f164, [resultPixel_param_4+4];
	ld.param.f32 	%f163, [resultPixel_param_4];
	ld.param.f32 	%f162, [resultPixel_param_3+8];
	ld.param.f32 	%f161, [resultPixel_param_3+4];
	ld.param.f32 	%f160, [resultPixel_param_3];
	ld.param.u64 	%rd42, [resultPixel_param_0];
	ld.param.u32 	%r93, [resultPixel_param_1];
	ld.param.v2.u32 	{%r94, %r95}, [resultPixel_param_2];
	ld.param.f32 	%f166, [resultPixel_param_5];
	ld.param.v2.f32 	{%f1, %f2}, [resultPixel_param_6];
	cvta.to.global.u64 	%rd1, %rd42;
	add.u64 	%rd2, %SPL, 0;
	mov.u32 	%r96, %ctaid.y;
	mov.u32 	%r97, %ntid.y;
	mov.u32 	%r98, %tid.y;
	mad.lo.s32 	%r99, %r96, %r97, %r98;
	mov.u32 	%r100, %ctaid.x;
	mov.u32 	%r101, %ntid.x;
	mov.u32 	%r102, %tid.x;
	mad.lo.s32 	%r4, %r100, %r101, %r102;
	setp.ge.s32 	%p5, %r4, %r94;
	setp.ge.s32 	%p6, %r99, %r95;
	or.pred  	%p7, %p5, %p6;
	@%p7 bra 	$L__BB0_104;
	cvt.rn.f32.s32 	%f3, %r4;
	cvt.rn.f32.u32 	%f4, %r99;
	ld.const.f32 	%f5, [ToRad];
	mul.f32 	%f167, %f166, %f5;
	mul.f32 	%f6, %f167, 0f3F000000;
	mul.f32 	%f168, %f6, 0f3F22F983;
	cvt.rni.s32.f32 	%r301, %f168;
	cvt.rn.f32.s32 	%f169, %r301;
	fma.rn.f32 	%f170, %f169, 0fBFC90FDA, %f6;
	fma.rn.f32 	%f171, %f169, 0fB3A22168, %f170;
	fma.rn.f32 	%f460, %f169, 0fA7C234C5, %f171;
	abs.f32 	%f8, %f6;
	setp.ltu.f32 	%p8, %f8, 0f47CE4780;
	@%p8 bra 	$L__BB0_9;
	setp.neu.f32 	%p9, %f8, 0f7F800000;
	@%p9 bra 	$L__BB0_4;
	mov.f32 	%f174, 0f00000000;
	mul.rn.f32 	%f460, %f6, %f174;
	mov.b32 	%r301, 0;
	bra.uni 	$L__BB0_9;
$L__BB0_4:
	mov.b32 	%r6, %f6;
	shl.b32 	%r104, %r6, 8;
	or.b32  	%r7, %r104, -2147483648;
	mov.b64 	%rd94, 0;
	mov.b32 	%r298, 0;
	mov.u64 	%rd92, __cudart_i2opi_f;
	mov.u64 	%rd93, %rd2;
$L__BB0_5:
	.pragma "nounroll";
	ld.global.nc.u32 	%r105, [%rd92];
	mad.wide.u32 	%rd47, %r105, %r7, %rd94;
	shr.u64 	%rd94, %rd47, 32;
	st.local.u32 	[%rd93], %rd47;
	add.s32 	%r298, %r298, 1;
	add.s64 	%rd93, %rd93, 4;
	add.s64 	%rd92, %rd92, 4;
	setp.ne.s32 	%p10, %r298, 6;
	@%p10 bra 	$L__BB0_5;
	shr.u32 	%r106, %r6, 23;
	st.local.u32 	[%rd2+24], %rd94;
	and.b32  	%r10, %r106, 31;
	and.b32  	%r107, %r106, 224;
	add.s32 	%r108, %r107, -128;
	shr.u32 	%r109, %r108, 5;
	mul.wide.u32 	%rd48, %r109, 4;
	sub.s64 	%rd9, %rd2, %rd48;
	ld.local.u32 	%r299, [%rd9+24];
	ld.local.u32 	%r300, [%rd9+20];
	setp.eq.s32 	%p11, %r10, 0;
	@%p11 bra 	$L__BB0_8;
	shf.l.wrap.b32 	%r299, %r300, %r299, %r10;
	ld.local.u32 	%r110, [%rd9+16];
	shf.l.wrap.b32 	%r300, %r110, %r300, %r10;
$L__BB0_8:
	shr.u32 	%r111, %r299, 30;
	shf.l.wrap.b32 	%r112, %r300, %r299, 2;
	shl.b32 	%r113, %r300, 2;
	shr.u32 	%r114, %r112, 31;
	add.s32 	%r115, %r114, %r111;
	neg.s32 	%r116, %r115;
	setp.lt.s32 	%p12, %r6, 0;
	selp.b32 	%r301, %r116, %r115, %p12;
	xor.b32  	%r117, %r112, %r6;
	shr.s32 	%r118, %r112, 31;
	xor.b32  	%r119, %r118, %r112;
	xor.b32  	%r120, %r118, %r113;
	cvt.u64.u32 	%rd49, %r119;
	shl.b64 	%rd50, %rd49, 32;
	cvt.u64.u32 	%rd51, %r120;
	or.b64  	%rd52, %rd50, %rd51;
	cvt.rn.f64.s64 	%fd37, %rd52;
	mul.f64 	%fd38, %fd37, 0d3BF921FB54442D19;
	cvt.rn.f32.f64 	%f172, %fd38;
	neg.f32 	%f173, %f172;
	setp.lt.s32 	%p13, %r117, 0;
	selp.f32 	%f460, %f173, %f172, %p13;
$L__BB0_9:
	shr.u32 	%r122, %r94, 31;
	add.s32 	%r123, %r94, %r122;
	shr.s32 	%r124, %r123, 1;
	cvt.rn.f32.s32 	%f176, %r124;
	mul.rn.f32 	%f177, %f460, %f460;
	and.b32  	%r125, %r301, 1;
	setp.eq.b32 	%p14, %r125, 1;
	selp.f32 	%f178, 0f3F800000, %f460, %p14;
	fma.rn.f32 	%f179, %f177, %f178, 0f00000000;
	fma.rn.f32 	%f180, %f177, 0f37CBAC00, 0fBAB607ED;
	selp.f32 	%f181, %f180, 0fB94D4153, %p14;
	selp.f32 	%f182, 0f3D2AAABB, 0f3C0885E4, %p14;
	fma.rn.f32 	%f183, %f181, %f177, %f182;
	selp.f32 	%f184, 0fBEFFFFFF, 0fBE2AAAA8, %p14;
	fma.rn.f32 	%f185, %f183, %f177, %f184;
	fma.rn.f32 	%f186, %f185, %f179, %f178;
	and.b32  	%r126, %r301, 2;
	setp.eq.s32 	%p15, %r126, 0;
	mov.f32 	%f187, 0f00000000;
	sub.f32 	%f188, %f187, %f186;
	selp.f32 	%f12, %f186, %f188, %p15;
	sub.f32 	%f189, %f3, %f176;
	div.rn.f32 	%f190, %f189, %f176;
	mul.f32 	%f13, %f190, %f12;
	abs.f32 	%f14, %f13;
	setp.eq.f32 	%p16, %f13, 0f3F800000;
	mov.f32 	%f461, 0f3F800000;
	@%p16 bra 	$L__BB0_14;
	setp.num.f32 	%p17, %f14, %f14;
	@%p17 bra 	$L__BB0_12;
	mov.f32 	%f246, 0f40000000;
	add.rn.f32 	%f461, %f13, %f246;
	bra.uni 	$L__BB0_14;
$L__BB0_12:
	setp.lt.f32 	%p18, %f14, 0f00800000;
	mul.f32 	%f191, %f14, 0f4B800000;
	selp.f32 	%f192, %f191, %f14, %p18;
	mov.b32 	%r127, %f192;
	add.s32 	%r128, %r127, -1060439283;
	and.b32  	%r129, %r128, -8388608;
	sub.s32 	%r130, %r127, %r129;
	mov.b32 	%f193, %r130;
	cvt.rn.f32.s32 	%f194, %r129;
	selp.f32 	%f195, 0fC1C00000, 0f00000000, %p18;
	fma.rn.f32 	%f196, %f194, 0f34000000, %f195;
	add.f32 	%f197, %f193, 0fBF800000;
	add.f32 	%f198, %f193, 0f3F800000;
	rcp.approx.ftz.f32 	%f199, %f198;
	add.f32 	%f200, %f197, %f197;
	mul.f32 	%f201, %f200, %f199;
	mul.f32 	%f202, %f201, %f201;
	neg.f32 	%f203, %f201;
	sub.f32 	%f204, %f197, %f201;
	add.f32 	%f205, %f204, %f204;
	fma.rn.f32 	%f206, %f203, %f197, %f205;
	mul.rn.f32 	%f207, %f199, %f206;
	fma.rn.f32 	%f208, %f202, 0f3A2C32E4, 0f3B52E7DB;
	fma.rn.f32 	%f209, %f208, %f202, 0f3C93BB73;
	fma.rn.f32 	%f210, %f209, %f202, 0f3DF6384F;
	mul.rn.f32 	%f211, %f210, %f202;
	fma.rn.f32 	%f212, %f201, 0f3FB8AA3B, %f196;
	mul.f32 	%f213, %f211, 0f40400000;
	sub.f32 	%f214, %f196, %f212;
	fma.rn.f32 	%f215, %f201, 0f3FB8AA3B, %f214;
	fma.rn.f32 	%f216, %f207, 0f3FB8AA3B, %f215;
	fma.rn.f32 	%f217, %f201, 0f32A55E34, %f216;
	fma.rn.f32 	%f218, %f213, %f207, %f217;
	fma.rn.f32 	%f219, %f211, %f201, %f218;
	add.rn.f32 	%f220, %f212, %f219;
	mov.f32 	%f221, 0f40000000;
	mul.rn.f32 	%f222, %f220, %f221;
	cvt.rni.f32.f32 	%f223, %f222;
	sub.f32 	%f224, %f222, %f223;
	neg.f32 	%f225, %f222;
	fma.rn.f32 	%f226, %f220, 0f40000000, %f225;
	neg.f32 	%f227, %f212;
	add.rn.f32 	%f228, %f220, %f227;
	neg.f32 	%f229, %f228;
	add.rn.f32 	%f230, %f219, %f229;
	fma.rn.f32 	%f231, %f230, 0f40000000, %f226;
	add.f32 	%f232, %f224, %f231;
	setp.gt.f32 	%p19, %f223, 0f00000000;
	selp.b32 	%r131, 0, -2097152000, %p19;
	setp.neu.f32 	%p20, %f13, 0f00000000;
	setp.neu.f32 	%p21, %f14, 0f7F800000;
	setp.lt.f32 	%p22, %f222, 0f00000000;
	selp.f32 	%f233, 0f00000000, 0f7F800000, %p22;
	abs.f32 	%f234, %f222;
	setp.gt.f32 	%p23, %f234, 0f43180000;
	cvt.rzi.s32.f32 	%r132, %f223;
	shl.b32 	%r133, %r132, 23;
	sub.s32 	%r134, %r133, %r131;
	mov.b32 	%f235, %r134;
	add.s32 	%r135, %r131, 2130706432;
	mov.b32 	%f236, %r135;
	fma.rn.f32 	%f237, %f232, 0f391FCB8E, 0f3AAF85ED;
	fma.rn.f32 	%f238, %f237, %f232, 0f3C1D9856;
	fma.rn.f32 	%f239, %f238, %f232, 0f3D6357BB;
	fma.rn.f32 	%f240, %f239, %f232, 0f3E75FDEC;
	fma.rn.f32 	%f241, %f240, %f232, 0f3F317218;
	fma.rn.f32 	%f242, %f241, %f232, 0f3F800000;
	mul.f32 	%f243, %f242, %f236;
	mul.f32 	%f244, %f243, %f235;
	selp.f32 	%f461, %f233, %f244, %p23;
	and.pred  	%p24, %p20, %p21;
	@%p24 bra 	$L__BB0_14;
	add.f32 	%f245, %f13, %f13;
	mov.b32 	%r136, %f245;
	and.b32  	%r137, %r136, 2147483647;
	mov.b32 	%f461, %r137;
$L__BB0_14:
	shr.u32 	%r138, %r95, 1;
	cvt.rn.f32.u32 	%f247, %r138;
	mov.f32 	%f248, 0f3F800000;
	sub.f32 	%f19, %f248, %f461;
	cvt.rn.f32.s32 	%f249, %r94;
	div.rn.f32 	%f250, %f12, %f249;
	cvt.rn.f32.u32 	%f251, %r95;
	mul.f32 	%f252, %f250, %f251;
	sub.f32 	%f253, %f4, %f247;
	neg.f32 	%f254, %f253;
	div.rn.f32 	%f255, %f254, %f247;
	mul.f32 	%f464, %f255, %f252;
	cvt.f64.f32 	%fd1, %f464;
	{
	.reg .b32 %temp; 
	mov.b64 	{%temp, %r19}, %fd1;
	}
	mov.f64 	%fd39, 0d4000000000000000;
	{
	.reg .b32 %temp; 
	mov.b64 	{%temp, %r139}, %fd39;
	}
	and.b32  	%r21, %r139, 2146435072;
	setp.eq.s32 	%p25, %r21, 1062207488;
	abs.f64 	%fd2, %fd1;
	{ // callseq 0, 0
	.param .b64 param0;
	st.param.f64 	[param0], %fd2;
	.param .b64 param1;
	st.param.f64 	[param1], 0d4000000000000000;
	.param .b64 retval0;
	call.uni (retval0), 
	__internal_accurate_pow, 
	(
	param0, 
	param1
	);
	ld.param.f64 	%fd40, [retval0];
	} // callseq 0
	setp.lt.s32 	%p26, %r19, 0;
	neg.f64 	%fd42, %fd40;
	selp.f64 	%fd43, %fd42, %fd40, %p25;
	selp.f64 	%fd93, %fd43, %fd40, %p26;
	setp.neu.f32 	%p27, %f464, 0f00000000;
	@%p27 bra 	$L__BB0_16;
	setp.eq.s32 	%p28, %r21, 1062207488;
	selp.b32 	%r140, %r19, 0, %p28;
	setp.lt.s32 	%p29, %r139, 0;
	or.b32  	%r141, %r140, 2146435072;
	selp.b32 	%r142, %r141, %r140, %p29;
	mov.b32 	%r143, 0;
	mov.b64 	%fd93, {%r143, %r142};
$L__BB0_16:
	add.f64 	%fd44, %fd1, 0d4000000000000000;
	{
	.reg .b32 %temp; 
	mov.b64 	{%temp, %r144}, %fd44;
	}
	and.b32  	%r145, %r144, 2146435072;
	setp.ne.s32 	%p30, %r145, 2146435072;
	@%p30 bra 	$L__BB0_21;
	setp.num.f32 	%p31, %f464, %f464;
	@%p31 bra 	$L__BB0_19;
	mov.f64 	%fd45, 0d4000000000000000;
	add.rn.f64 	%fd93, %fd1, %fd45;
	bra.uni 	$L__BB0_21;
$L__BB0_19:
	setp.neu.f64 	%p32, %fd2, 0d7FF0000000000000;
	@%p32 bra 	$L__BB0_21;
	setp.lt.s32 	%p33, %r19, 0;
	setp.eq.s32 	%p34, %r21, 1062207488;
	setp.lt.s32 	%p35, %r139, 0;
	selp.b32 	%r147, 0, 2146435072, %p35;
	and.b32  	%r148, %r139, 2147483647;
	setp.ne.s32 	%p36, %r148, 1071644672;
	or.b32  	%r149, %r147, -2147483648;
	selp.b32 	%r150, %r149, %r147, %p36;
	selp.b32 	%r151, %r150, %r147, %p34;
	selp.b32 	%r152, %r151, %r147, %p33;
	mov.b32 	%r153, 0;
	mov.b64 	%fd93, {%r153, %r152};
$L__BB0_21:
	setp.eq.f32 	%p37, %f464, 0f3F800000;
	mov.f64 	%fd46, 0d3FF0000000000000;
	sub.f64 	%fd47, %fd46, %fd93;
	sqrt.rn.f64 	%fd48, %fd47;
	cvt.rn.f32.f64 	%f256, %fd48;
	selp.f32 	%f465, 0f00000000, %f256, %p37;
	setp.eq.f32 	%p38, %f2, 0f00000000;
	@%p38 bra 	$L__BB0_39;
	mul.f32 	%f22, %f2, %f5;
	mul.f32 	%f257, %f22, 0f3F22F983;
	cvt.rni.s32.f32 	%r309, %f257;
	cvt.rn.f32.s32 	%f258, %r309;
	fma.rn.f32 	%f259, %f258, 0fBFC90FDA, %f22;
	fma.rn.f32 	%f260, %f258, 0fB3A22168, %f259;
	fma.rn.f32 	%f463, %f258, 0fA7C234C5, %f260;
	abs.f32 	%f24, %f22;
	setp.ltu.f32 	%p39, %f24, 0f47CE4780;
	mov.u32 	%r305, %r309;
	mov.f32 	%f462, %f463;
	@%p39 bra 	$L__BB0_30;
	setp.neu.f32 	%p40, %f24, 0f7F800000;
	@%p40 bra 	$L__BB0_25;
	mov.f32 	%f263, 0f00000000;
	mul.rn.f32 	%f462, %f22, %f263;
	mov.b32 	%r305, 0;
	bra.uni 	$L__BB0_30;
$L__BB0_25:
	mov.b32 	%r23, %f22;
	shl.b32 	%r155, %r23, 8;
	or.b32  	%r24, %r155, -2147483648;
	mov.b64 	%rd97, 0;
	mov.b32 	%r302, 0;
	mov.u64 	%rd95, __cudart_i2opi_f;
	mov.u64 	%rd96, %rd2;
$L__BB0_26:
	.pragma "nounroll";
	ld.global.nc.u32 	%r156, [%rd95];
	mad.wide.u32 	%rd55, %r156, %r24, %rd97;
	shr.u64 	%rd97, %rd55, 32;
	st.local.u32 	[%rd96], %rd55;
	add.s32 	%r302, %r302, 1;
	add.s64 	%rd96, %rd96, 4;
	add.s64 	%rd95, %rd95, 4;
	setp.ne.s32 	%p41, %r302, 6;
	@%p41 bra 	$L__BB0_26;
	shr.u32 	%r157, %r23, 23;
	st.local.u32 	[%rd2+24], %rd97;
	and.b32  	%r27, %r157, 31;
	and.b32  	%r158, %r157, 224;
	add.s32 	%r159, %r158, -128;
	shr.u32 	%r160, %r159, 5;
	mul.wide.u32 	%rd56, %r160, 4;
	sub.s64 	%rd16, %rd2, %rd56;
	ld.local.u32 	%r303, [%rd16+24];
	ld.local.u32 	%r304, [%rd16+20];
	setp.eq.s32 	%p42, %r27, 0;
	@%p42 bra 	$L__BB0_29;
	shf.l.wrap.b32 	%r303, %r304, %r303, %r27;
	ld.local.u32 	%r161, [%rd16+16];
	shf.l.wrap.b32 	%r304, %r161, %r304, %r27;
$L__BB0_29:
	shr.u32 	%r162, %r303, 30;
	shf.l.wrap.b32 	%r163, %r304, %r303, 2;
	shl.b32 	%r164, %r304, 2;
	shr.u32 	%r165, %r163, 31;
	add.s32 	%r166, %r165, %r162;
	neg.s32 	%r167, %r166;
	setp.lt.s32 	%p43, %r23, 0;
	selp.b32 	%r305, %r167, %r166, %p43;
	xor.b32  	%r168, %r163, %r23;
	shr.s32 	%r169, %r163, 31;
	xor.b32  	%r170, %r169, %r163;
	xor.b32  	%r171, %r169, %r164;
	cvt.u64.u32 	%rd57, %r170;
	shl.b64 	%rd58, %rd57, 32;
	cvt.u64.u32 	%rd59, %r171;
	or.b64  	%rd60, %rd58, %rd59;
	cvt.rn.f64.s64 	%fd49, %rd60;
	mul.f64 	%fd50, %fd49, 0d3BF921FB54442D19;
	cvt.rn.f32.f64 	%f261, %fd50;
	neg.f32 	%f262, %f261;
	setp.lt.s32 	%p44, %r168, 0;
	selp.f32 	%f462, %f262, %f261, %p44;
$L__BB0_30:
	setp.ltu.f32 	%p45, %f24, 0f47CE4780;
	add.s32 	%r173, %r305, 1;
	mul.rn.f32 	%f264, %f462, %f462;
	and.b32  	%r174, %r305, 1;
	setp.eq.b32 	%p46, %r174, 1;
	selp.f32 	%f265, %f462, 0f3F800000, %p46;
	fma.rn.f32 	%f266, %f264, %f265, 0f00000000;
	fma.rn.f32 	%f267, %f264, 0f37CBAC00, 0fBAB607ED;
	selp.f32 	%f268, 0fB94D4153, %f267, %p46;
	selp.f32 	%f269, 0f3C0885E4, 0f3D2AAABB, %p46;
	fma.rn.f32 	%f270, %f268, %f264, %f269;
	selp.f32 	%f271, 0fBE2AAAA8, 0fBEFFFFFF, %p46;
	fma.rn.f32 	%f272, %f270, %f264, %f271;
	fma.rn.f32 	%f273, %f272, %f266, %f265;
	and.b32  	%r175, %r173, 2;
	setp.eq.s32 	%p47, %r175, 0;
	mov.f32 	%f274, 0f00000000;
	sub.f32 	%f275, %f274, %f273;
	selp.f32 	%f28, %f273, %f275, %p47;
	@%p45 bra 	$L__BB0_38;
	setp.neu.f32 	%p48, %f24, 0f7F800000;
	@%p48 bra 	$L__BB0_33;
	mov.f32 	%f278, 0f00000000;
	mul.rn.f32 	%f463, %f22, %f278;
	mov.b32 	%r309, 0;
	bra.uni 	$L__BB0_38;
$L__BB0_33:
	mov.b32 	%r36, %f22;
	shl.b32 	%r177, %r36, 8;
	or.b32  	%r37, %r177, -2147483648;
	mov.b64 	%rd100, 0;
	mov.b32 	%r306, 0;
	mov.u64 	%rd98, __cudart_i2opi_f;
	mov.u64 	%rd99, %rd2;
$L__BB0_34:
	.pragma "nounroll";
	ld.global.nc.u32 	%r178, [%rd98];
	mad.wide.u32 	%rd63, %r178, %r37, %rd100;
	shr.u64 	%rd100, %rd63, 32;
	st.local.u32 	[%rd99], %rd63;
	add.s32 	%r306, %r306, 1;
	add.s64 	%rd99, %rd99, 4;
	add.s64 	%rd98, %rd98, 4;
	setp.ne.s32 	%p49, %r306, 6;
	@%p49 bra 	$L__BB0_34;
	shr.u32 	%r179, %r36, 23;
	st.local.u32 	[%rd2+24], %rd100;
	and.b32  	%r40, %r179, 31;
	and.b32  	%r180, %r179, 224;
	add.s32 	%r181, %r180, -128;
	shr.u32 	%r182, %r181, 5;
	mul.wide.u32 	%rd64, %r182, 4;
	sub.s64 	%rd23, %rd2, %rd64;
	ld.local.u32 	%r307, [%rd23+24];
	ld.local.u32 	%r308, [%rd23+20];
	setp.eq.s32 	%p50, %r40, 0;
	@%p50 bra 	$L__BB0_37;
	shf.l.wrap.b32 	%r307, %r308, %r307, %r40;
	ld.local.u32 	%r183, [%rd23+16];
	shf.l.wrap.b32 	%r308, %r183, %r308, %r40;
$L__BB0_37:
	shr.u32 	%r184, %r307, 30;
	shf.l.wrap.b32 	%r185, %r308, %r307, 2;
	shl.b32 	%r186, %r308, 2;
	shr.u32 	%r187, %r185, 31;
	add.s32 	%r188, %r187, %r184;
	neg.s32 	%r189, %r188;
	setp.lt.s32 	%p51, %r36, 0;
	selp.b32 	%r309, %r189, %r188, %p51;
	xor.b32  	%r190, %r185, %r36;
	shr.s32 	%r191, %r185, 31;
	xor.b32  	%r192, %r191, %r185;
	xor.b32  	%r193, %r191, %r186;
	cvt.u64.u32 	%rd65, %r192;
	shl.b64 	%rd66, %rd65, 32;
	cvt.u64.u32 	%rd67, %r193;
	or.b64  	%rd68, %rd66, %rd67;
	cvt.rn.f64.s64 	%fd51, %rd68;
	mul.f64 	%fd52, %fd51, 0d3BF921FB54442D19;
	cvt.rn.f32.f64 	%f276, %fd52;
	neg.f32 	%f277, %f276;
	setp.lt.s32 	%p52, %r190, 0;
	selp.f32 	%f463, %f277, %f276, %p52;
$L__BB0_38:
	mul.rn.f32 	%f279, %f463, %f463;
	and.b32  	%r195, %r309, 1;
	setp.eq.b32 	%p53, %r195, 1;
	selp.f32 	%f280, 0f3F800000, %f463, %p53;
	fma.rn.f32 	%f281, %f279, %f280, 0f00000000;
	fma.rn.f32 	%f282, %f279, 0f37CBAC00, 0fBAB607ED;
	selp.f32 	%f283, %f282, 0fB94D4153, %p53;
	selp.f32 	%f284, 0f3D2AAABB, 0f3C0885E4, %p53;
	fma.rn.f32 	%f285, %f283, %f279, %f284;
	selp.f32 	%f286, 0fBEFFFFFF, 0fBE2AAAA8, %p53;
	fma.rn.f32 	%f287, %f285, %f279, %f286;
	fma.rn.f32 	%f288, %f287, %f281, %f280;
	and.b32  	%r196, %r309, 2;
	setp.eq.s32 	%p54, %r196, 0;
	mov.f32 	%f289, 0f00000000;
	sub.f32 	%f290, %f289, %f288;
	selp.f32 	%f291, %f288, %f290, %p54;
	mul.f32 	%f292, %f465, %f28;
	mul.f32 	%f293, %f464, %f291;
	sub.f32 	%f32, %f292, %f293;
	mul.f32 	%f294, %f465, %f291;
	fma.rn.f32 	%f464, %f464, %f28, %f294;
	mov.f32 	%f465, %f32;
$L__BB0_39:
	sqrt.rn.f32 	%f295, %f19;
	mul.f32 	%f468, %f295, %f465;
	mul.f32 	%f469, %f13, %f465;
	setp.eq.f32 	%p55, %f1, 0f00000000;
	@%p55 bra 	$L__BB0_57;
	mul.f32 	%f38, %f1, %f5;
	mul.f32 	%f296, %f38, 0f3F22F983;
	cvt.rni.s32.f32 	%r317, %f296;
	cvt.rn.f32.s32 	%f297, %r317;
	fma.rn.f32 	%f298, %f297, 0fBFC90FDA, %f38;
	fma.rn.f32 	%f299, %f297, 0fB3A22168, %f298;
	fma.rn.f32 	%f467, %f297, 0fA7C234C5, %f299;
	abs.f32 	%f40, %f38;
	setp.ltu.f32 	%p56, %f40, 0f47CE4780;
	mov.u32 	%r313, %r317;
	mov.f32 	%f466, %f467;
	@%p56 bra 	$L__BB0_48;
	setp.neu.f32 	%p57, %f40, 0f7F800000;
	@%p57 bra 	$L__BB0_43;
	mov.f32 	%f302, 0f00000000;
	mul.rn.f32 	%f466, %f38, %f302;
	mov.b32 	%r313, 0;
	bra.uni 	$L__BB0_48;
$L__BB0_43:
	mov.b32 	%r50, %f38;
	shl.b32 	%r198, %r50, 8;
	or.b32  	%r51, %r198, -2147483648;
	mov.b64 	%rd103, 0;
	mov.b32 	%r310, 0;
	mov.u64 	%rd101, __cudart_i2opi_f;
	mov.u64 	%rd102, %rd2;
$L__BB0_44:
	.pragma "nounroll";
	ld.global.nc.u32 	%r199, [%rd101];
	mad.wide.u32 	%rd71, %r199, %r51, %rd103;
	shr.u64 	%rd103, %rd71, 32;
	st.local.u32 	[%rd102], %rd71;
	add.s32 	%r310, %r310, 1;
	add.s64 	%rd102, %rd102, 4;
	add.s64 	%rd101, %rd101, 4;
	setp.ne.s32 	%p58, %r310, 6;
	@%p58 bra 	$L__BB0_44;
	shr.u32 	%r200, %r50, 23;
	st.local.u32 	[%rd2+24], %rd103;
	and.b32  	%r54, %r200, 31;
	and.b32  	%r201, %r200, 224;
	add.s32 	%r202, %r201, -128;
	shr.u32 	%r203, %r202, 5;
	mul.wide.u32 	%rd72, %r203, 4;
	sub.s64 	%rd30, %rd2, %rd72;
	ld.local.u32 	%r311, [%rd30+24];
	ld.local.u32 	%r312, [%rd30+20];
	setp.eq.s32 	%p59, %r54, 0;
	@%p59 bra 	$L__BB0_47;
	shf.l.wrap.b32 	%r311, %r312, %r311, %r54;
	ld.local.u32 	%r204, [%rd30+16];
	shf.l.wrap.b32 	%r312, %r204, %r312, %r54;
$L__BB0_47:
	shr.u32 	%r205, %r311, 30;
	shf.l.wrap.b32 	%r206, %r312, %r311, 2;
	shl.b32 	%r207, %r312, 2;
	shr.u32 	%r208, %r206, 31;
	add.s32 	%r209, %r208, %r205;
	neg.s32 	%r210, %r209;
	setp.lt.s32 	%p60, %r50, 0;
	selp.b32 	%r313, %r210, %r209, %p60;
	xor.b32  	%r211, %r206, %r50;
	shr.s32 	%r212, %r206, 31;
	xor.b32  	%r213, %r212, %r206;
	xor.b32  	%r214, %r212, %r207;
	cvt.u64.u32 	%rd73, %r213;
	shl.b64 	%rd74, %rd73, 32;
	cvt.u64.u32 	%rd75, %r214;
	or.b64  	%rd76, %rd74, %rd75;
	cvt.rn.f64.s64 	%fd53, %rd76;
	mul.f64 	%fd54, %fd53, 0d3BF921FB54442D19;
	cvt.rn.f32.f64 	%f300, %fd54;
	neg.f32 	%f301, %f300;
	setp.lt.s32 	%p61, %r211, 0;
	selp.f32 	%f466, %f301, %f300, %p61;
$L__BB0_48:
	setp.ltu.f32 	%p62, %f40, 0f47CE4780;
	add.s32 	%r216, %r313, 1;
	mul.rn.f32 	%f303, %f466, %f466;
	and.b32  	%r217, %r313, 1;
	setp.eq.b32 	%p63, %r217, 1;
	selp.f32 	%f304, %f466, 0f3F800000, %p63;
	fma.rn.f32 	%f305, %f303, %f304, 0f00000000;
	fma.rn.f32 	%f306, %f303, 0f37CBAC00, 0fBAB607ED;
	selp.f32 	%f307, 0fB94D4153, %f306, %p63;
	selp.f32 	%f308, 0f3C0885E4, 0f3D2AAABB, %p63;
	fma.rn.f32 	%f309, %f307, %f303, %f308;
	selp.f32 	%f310, 0fBE2AAAA8, 0fBEFFFFFF, %p63;
	fma.rn.f32 	%f311, %f309, %f303, %f310;
	fma.rn.f32 	%f312, %f311, %f305, %f304;
	and.b32  	%r218, %r216, 2;
	setp.eq.s32 	%p64, %r218, 0;
	mov.f32 	%f313, 0f00000000;
	sub.f32 	%f314, %f313, %f312;
	selp.f32 	%f44, %f312, %f314, %p64;
	@%p62 bra 	$L__BB0_56;
	setp.neu.f32 	%p65, %f40, 0f7F800000;
	@%p65 bra 	$L__BB0_51;
	mov.f32 	%f317, 0f00000000;
	mul.rn.f32 	%f467, %f38, %f317;
	mov.b32 	%r317, 0;
	bra.uni 	$L__BB0_56;
$L__BB0_51:
	mov.b32 	%r63, %f38;
	shl.b32 	%r220, %r63, 8;
	or.b32  	%r64, %r220, -2147483648;
	mov.b64 	%rd106, 0;
	mov.b32 	%r314, 0;
	mov.u64 	%rd104, __cudart_i2opi_f;
	mov.u64 	%rd105, %rd2;
$L__BB0_52:
	.pragma "nounroll";
	ld.global.nc.u32 	%r221, [%rd104];
	mad.wide.u32 	%rd79, %r221, %r64, %rd106;
	shr.u64 	%rd106, %rd79, 32;
	st.local.u32 	[%rd105], %rd79;
	add.s32 	%r314, %r314, 1;
	add.s64 	%rd105, %rd105, 4;
	add.s64 	%rd104, %rd104, 4;
	setp.ne.s32 	%p66, %r314, 6;
	@%p66 bra 	$L__BB0_52;
	shr.u32 	%r222, %r63, 23;
	st.local.u32 	[%rd2+24], %rd106;
	and.b32  	%r67, %r222, 31;
	and.b32  	%r223, %r222, 224;
	add.s32 	%r224, %r223, -128;
	shr.u32 	%r225, %r224, 5;
	mul.wide.u32 	%rd80, %r225, 4;
	sub.s64 	%rd37, %rd2, %rd80;
	ld.local.u32 	%r315, [%rd37+24];
	ld.local.u32 	%r316, [%rd37+20];
	setp.eq.s32 	%p67, %r67, 0;
	@%p67 bra 	$L__BB0_55;
	shf.l.wrap.b32 	%r315, %r316, %r315, %r67;
	ld.local.u32 	%r226, [%rd37+16];
	shf.l.wrap.b32 	%r316, %r226, %r316, %r67;
$L__BB0_55:
	shr.u32 	%r227, %r315, 30;
	shf.l.wrap.b32 	%r228, %r316, %r315, 2;
	shl.b32 	%r229, %r316, 2;
	shr.u32 	%r230, %r228, 31;
	add.s32 	%r231, %r230, %r227;
	neg.s32 	%r232, %r231;
	setp.lt.s32 	%p68, %r63, 0;
	selp.b32 	%r317, %r232, %r231, %p68;
	xor.b32  	%r233, %r228, %r63;
	shr.s32 	%r234, %r228, 31;
	xor.b32  	%r235, %r234, %r228;
	xor.b32  	%r236, %r234, %r229;
	cvt.u64.u32 	%rd81, %r235;
	shl.b64 	%rd82, %rd81, 32;
	cvt.u64.u32 	%rd83, %r236;
	or.b64  	%rd84, %rd82, %rd83;
	cvt.rn.f64.s64 	%fd55, %rd84;
	mul.f64 	%fd56, %fd55, 0d3BF921FB54442D19;
	cvt.rn.f32.f64 	%f315, %fd56;
	neg.f32 	%f316, %f315;
	setp.lt.s32 	%p69, %r233, 0;
	selp.f32 	%f467, %f316, %f315, %p69;
$L__BB0_56:
	mul.rn.f32 	%f318, %f467, %f467;
	and.b32  	%r238, %r317, 1;
	setp.eq.b32 	%p70, %r238, 1;
	selp.f32 	%f319, 0f3F800000, %f467, %p70;
	fma.rn.f32 	%f320, %f318, %f319, 0f00000000;
	fma.rn.f32 	%f321, %f318, 0f37CBAC00, 0fBAB607ED;
	selp.f32 	%f322, %f321, 0fB94D4153, %p70;
	selp.f32 	%f323, 0f3D2AAABB, 0f3C0885E4, %p70;
	fma.rn.f32 	%f324, %f322, %f318, %f323;
	selp.f32 	%f325, 0fBEFFFFFF, 0fBE2AAAA8, %p70;
	fma.rn.f32 	%f326, %f324, %f318, %f325;
	fma.rn.f32 	%f327, %f326, %f320, %f319;
	and.b32  	%r239, %r317, 2;
	setp.eq.s32 	%p71, %r239, 0;
	mov.f32 	%f328, 0f00000000;
	sub.f32 	%f329, %f328, %f327;
	selp.f32 	%f330, %f327, %f329, %p71;
	mul.f32 	%f331, %f468, %f44;
	mul.f32 	%f332, %f469, %f330;
	sub.f32 	%f48, %f331, %f332;
	mul.f32 	%f333, %f468, %f330;
	fma.rn.f32 	%f469, %f469, %f44, %f333;
	mov.f32 	%f468, %f48;
$L__BB0_57:
	setp.lt.s32 	%p73, %r93, 1;
	mov.pred 	%p171, -1;
	mov.f32 	%f489, 0f3F800000;
	mov.f32 	%f486, 0f41800000;
	mov.f32 	%f487, %f486;
	mov.f32 	%f488, %f486;
	@%p73 bra 	$L__BB0_84;
	setp.eq.s32 	%p74, %r21, 1062207488;
	setp.lt.s32 	%p75, %r139, 0;
	selp.b32 	%r76, 0, 2146435072, %p75;
	and.b32  	%r243, %r139, 2147483647;
	setp.ne.s32 	%p76, %r243, 1071644672;
	and.pred  	%p1, %p74, %p76;
	neg.s32 	%r318, %r93;
	add.s64 	%rd107, %rd1, 32;
	mov.f32 	%f488, 0f41800000;
	mov.f32 	%f489, 0f3F800000;
	mov.f32 	%f490, 0fBF800000;
	mov.b16 	%rs7, 0;
	mov.b32 	%r319, 0;
	mov.f32 	%f487, %f488;
	mov.f32 	%f486, %f488;
$L__BB0_59:
	ld.global.f32 	%f480, [%rd107+-24];
	ld.global.f32 	%f479, [%rd107+-20];
	ld.global.f32 	%f478, [%rd107+-12];
	ld.global.f32 	%f483, [%rd107+-8];
	ld.global.f32 	%f484, [%rd107];
	ld.global.f32 	%f485, [%rd107+4];
	ld.global.f32 	%f66, [%rd107+8];
	ld.global.f32 	%f67, [%rd107+12];
	ld.global.f32 	%f68, [%rd107+16];
	ld.global.f32 	%f345, [%rd107+32];
	fma.rn.f32 	%f346, %f160, %f66, %f345;
	fma.rn.f32 	%f347, %f161, %f67, %f346;
	fma.rn.f32 	%f348, %f162, %f68, %f347;
	mul.f32 	%f349, %f469, %f67;
	fma.rn.f32 	%f350, %f468, %f66, %f349;
	fma.rn.f32 	%f70, %f464, %f68, %f350;
	setp.eq.f32 	%p77, %f70, 0f00000000;
	setp.ge.f32 	%p78, %f348, 0f00000000;
	and.pred  	%p79, %p77, %p78;
	@%p79 bra 	$L__BB0_82;
	neg.f32 	%f351, %f348;
	div.rn.f32 	%f71, %f351, %f70;
	setp.lt.f32 	%p80, %f71, 0f00000000;
	@%p80 bra 	$L__BB0_82;
	ld.global.f32 	%f72, [%rd107+20];
	ld.global.f32 	%f73, [%rd107+24];
	ld.global.f32 	%f74, [%rd107+28];
	fma.rn.f32 	%f75, %f468, %f71, %f160;
	fma.rn.f32 	%f76, %f469, %f71, %f161;
	fma.rn.f32 	%f77, %f464, %f71, %f162;
	setp.neu.f32 	%p81, %f66, 0f00000000;
	mov.f32 	%f481, %f77;
	mov.f32 	%f482, %f76;
	@%p81 bra 	$L__BB0_63;
	ld.global.f32 	%f78, [%rd107+-28];
	ld.global.f32 	%f79, [%rd107+-16];
	ld.global.f32 	%f80, [%rd107+-4];
	setp.neu.f32 	%p82, %f67, 0f00000000;
	selp.f32 	%f479, %f479, %f480, %p82;
	selp.f32 	%f481, %f77, %f76, %p82;
	selp.f32 	%f483, %f483, %f478, %p82;
	selp.f32 	%f485, %f485, %f484, %p82;
	mov.f32 	%f478, %f79;
	mov.f32 	%f480, %f78;
	mov.f32 	%f482, %f75;
	mov.f32 	%f484, %f80;
$L__BB0_63:
	sub.f32 	%f352, %f480, %f482;
	sub.f32 	%f353, %f483, %f479;
	mul.f32 	%f354, %f352, %f353;
	sub.f32 	%f355, %f478, %f480;
	sub.f32 	%f356, %f479, %f481;
	mul.f32 	%f357, %f355, %f356;
	sub.f32 	%f93, %f354, %f357;
	sub.f32 	%f358, %f478, %f482;
	sub.f32 	%f359, %f485, %f483;
	mul.f32 	%f360, %f358, %f359;
	sub.f32 	%f361, %f484, %f478;
	sub.f32 	%f362, %f483, %f481;
	mul.f32 	%f363, %f362, %f361;
	sub.f32 	%f364, %f360, %f363;
	sub.f32 	%f365, %f484, %f482;
	sub.f32 	%f366, %f479, %f485;
	mul.f32 	%f367, %f365, %f366;
	sub.f32 	%f368, %f480, %f484;
	sub.f32 	%f369, %f485, %f481;
	mul.f32 	%f370, %f368, %f369;
	sub.f32 	%f371, %f367, %f370;
	setp.ge.f32 	%p83, %f93, 0f00000000;
	setp.ge.f32 	%p84, %f364, 0f00000000;
	and.pred  	%p85, %p83, %p84;
	setp.ge.f32 	%p86, %f371, 0f00000000;
	and.pred  	%p87, %p85, %p86;
	@%p87 bra 	$L__BB0_65;
	setp.gtu.f32 	%p88, %f93, 0f00000000;
	setp.gtu.f32 	%p89, %f364, 0f00000000;
	or.pred  	%p90, %p88, %p89;
	setp.gtu.f32 	%p91, %f371, 0f00000000;
	or.pred  	%p92, %p90, %p91;
	@%p92 bra 	$L__BB0_82;
$L__BB0_65:
	setp.lt.s32 	%p93, %r139, 0;
	setp.eq.s32 	%p94, %r21, 1062207488;
	sub.f32 	%f96, %f75, %f160;
	cvt.f64.f32 	%fd9, %f96;
	{
	.reg .b32 %temp; 
	mov.b64 	{%temp, %r81}, %fd9;
	}
	abs.f64 	%fd10, %fd9;
	{ // callseq 1, 0
	.param .b64 param0;
	st.param.f64 	[param0], %fd10;
	.param .b64 param1;
	st.param.f64 	[param1], 0d4000000000000000;
	.param .b64 retval0;
	call.uni (retval0), 
	__internal_accurate_pow, 
	(
	param0, 
	param1
	);
	ld.param.f64 	%fd57, [retval0];
	} // callseq 1
	setp.lt.s32 	%p96, %r81, 0;
	neg.f64 	%fd59, %fd57;
	selp.f64 	%fd60, %fd59, %fd57, %p94;
	selp.f64 	%fd61, %fd60, %fd57, %p96;
	setp.eq.f32 	%p97, %f96, 0f00000000;
	selp.b32 	%r244, %r81, 0, %p94;
	or.b32  	%r245, %r244, 2146435072;
	selp.b32 	%r246, %r245, %r244, %p93;
	mov.b32 	%r247, 0;
	mov.b64 	%fd62, {%r247, %r246};
	selp.f64 	%fd94, %fd62, %fd61, %p97;
	add.f64 	%fd63, %fd9, 0d4000000000000000;
	{
	.reg .b32 %temp; 
	mov.b64 	{%temp, %r248}, %fd63;
	}
	and.b32  	%r249, %r248, 2146435072;
	setp.ne.s32 	%p98, %r249, 2146435072;
	@%p98 bra 	$L__BB0_70;
	setp.num.f32 	%p99, %f96, %f96;
	@%p99 bra 	$L__BB0_68;
	mov.f64 	%fd64, 0d4000000000000000;
	add.rn.f64 	%fd94, %fd9, %fd64;
	bra.uni 	$L__BB0_70;
$L__BB0_68:
	setp.neu.f64 	%p100, %fd10, 0d7FF0000000000000;
	@%p100 bra 	$L__BB0_70;
	or.b32  	%r250, %r76, -2147483648;
	selp.b32 	%r251, %r250, %r76, %p1;
	selp.b32 	%r252, %r251, %r76, %p96;
	mov.b32 	%r253, 0;
	mov.b64 	%fd94, {%r253, %r252};
$L__BB0_70:
	setp.eq.f32 	%p105, %f96, 0f3F800000;
	selp.f64 	%fd15, 0d3FF0000000000000, %fd94, %p105;
	sub.f32 	%f97, %f76, %f161;
	cvt.f64.f32 	%fd16, %f97;
	{
	.reg .b32 %temp; 
	mov.b64 	{%temp, %r82}, %fd16;
	}
	abs.f64 	%fd17, %fd16;
	{ // callseq 2, 0
	.param .b64 param0;
	st.param.f64 	[param0], %fd17;
	.param .b64 param1;
	st.param.f64 	[param1], 0d4000000000000000;
	.param .b64 retval0;
	call.uni (retval0), 
	__internal_accurate_pow, 
	(
	param0, 
	param1
	);
	ld.param.f64 	%fd65, [retval0];
	} // callseq 2
	setp.lt.s32 	%p106, %r82, 0;
	neg.f64 	%fd67, %fd65;
	selp.f64 	%fd68, %fd67, %fd65, %p94;
	selp.f64 	%fd69, %fd68, %fd65, %p106;
	setp.eq.f32 	%p107, %f97, 0f00000000;
	selp.b32 	%r254, %r82, 0, %p94;
	or.b32  	%r255, %r254, 2146435072;
	selp.b32 	%r256, %r255, %r254, %p93;
	mov.b32 	%r257, 0;
	mov.b64 	%fd70, {%r257, %r256};
	selp.f64 	%fd95, %fd70, %fd69, %p107;
	add.f64 	%fd71, %fd16, 0d4000000000000000;
	{
	.reg .b32 %temp; 
	mov.b64 	{%temp, %r258}, %fd71;
	}
	and.b32  	%r259, %r258, 2146435072;
	setp.ne.s32 	%p108, %r259, 2146435072;
	@%p108 bra 	$L__BB0_75;
	setp.num.f32 	%p109, %f97, %f97;
	@%p109 bra 	$L__BB0_73;
	mov.f64 	%fd72, 0d4000000000000000;
	add.rn.f64 	%fd95, %fd16, %fd72;
	bra.uni 	$L__BB0_75;
$L__BB0_73:
	setp.neu.f64 	%p110, %fd17, 0d7FF0000000000000;
	@%p110 bra 	$L__BB0_75;
	or.b32  	%r260, %r76, -2147483648;
	selp.b32 	%r261, %r260, %r76, %p1;
	selp.b32 	%r262, %r261, %r76, %p106;
	mov.b32 	%r263, 0;
	mov.b64 	%fd95, {%r263, %r262};
$L__BB0_75:
	setp.eq.f32 	%p115, %f97, 0f3F800000;
	selp.f64 	%fd73, 0d3FF0000000000000, %fd95, %p115;
	add.f64 	%fd22, %fd15, %fd73;
	sub.f32 	%f98, %f77, %f162;
	cvt.f64.f32 	%fd23, %f98;
	{
	.reg .b32 %temp; 
	mov.b64 	{%temp, %r83}, %fd23;
	}
	abs.f64 	%fd24, %fd23;
	{ // callseq 3, 0
	.param .b64 param0;
	st.param.f64 	[param0], %fd24;
	.param .b64 param1;
	st.param.f64 	[param1], 0d4000000000000000;
	.param .b64 retval0;
	call.uni (retval0), 
	__internal_accurate_pow, 
	(
	param0, 
	param1
	);
	ld.param.f64 	%fd74, [retval0];
	} // callseq 3
	setp.lt.s32 	%p116, %r83, 0;
	neg.f64 	%fd76, %fd74;
	selp.f64 	%fd77, %fd76, %fd74, %p94;
	selp.f64 	%fd78, %fd77, %fd74, %p116;
	setp.eq.f32 	%p117, %f98, 0f00000000;
	selp.b32 	%r264, %r83, 0, %p94;
	or.b32  	%r265, %r264, 2146435072;
	selp.b32 	%r266, %r265, %r264, %p93;
	mov.b32 	%r267, 0;
	mov.b64 	%fd79, {%r267, %r266};
	selp.f64 	%fd96, %fd79, %fd78, %p117;
	add.f64 	%fd80, %fd23, 0d4000000000000000;
	{
	.reg .b32 %temp; 
	mov.b64 	{%temp, %r268}, %fd80;
	}
	and.b32  	%r269, %r268, 2146435072;
	setp.ne.s32 	%p118, %r269, 2146435072;
	@%p118 bra 	$L__BB0_80;
	setp.num.f32 	%p119, %f98, %f98;
	@%p119 bra 	$L__BB0_78;
	mov.f64 	%fd81, 0d4000000000000000;
	add.rn.f64 	%fd96, %fd23, %fd81;
	bra.uni 	$L__BB0_80;
$L__BB0_78:
	setp.neu.f64 	%p120, %fd24, 0d7FF0000000000000;
	@%p120 bra 	$L__BB0_80;
	or.b32  	%r270, %r76, -2147483648;
	selp.b32 	%r271, %r270, %r76, %p1;
	selp.b32 	%r272, %r271, %r76, %p116;
	mov.b32 	%r273, 0;
	mov.b64 	%fd96, {%r273, %r272};
$L__BB0_80:
	setp.eq.f32 	%p122, %f98, 0f3F800000;
	selp.f64 	%fd82, 0d3FF0000000000000, %fd96, %p122;
	add.f64 	%fd83, %fd22, %fd82;
	sqrt.rn.f64 	%fd84, %fd83;
	cvt.rn.f32.f64 	%f372, %fd84;
	setp.neu.f32 	%p123, %f490, 0fBF800000;
	setp.eq.f32 	%p124, %f490, 0fBF800000;
	setp.leu.f32 	%p125, %f490, %f372;
	selp.f32 	%f490, %f372, %f490, %p124;
	and.pred  	%p126, %p123, %p125;
	@%p126 bra 	$L__BB0_82;
	sub.f32 	%f373, %f163, %f75;
	sub.f32 	%f374, %f164, %f76;
	sub.f32 	%f375, %f165, %f77;
	mul.f32 	%f376, %f67, %f374;
	fma.rn.f32 	%f377, %f66, %f373, %f376;
	fma.rn.f32 	%f378, %f68, %f375, %f377;
	abs.f32 	%f379, %f373;
	abs.f32 	%f380, %f374;
	abs.f32 	%f381, %f375;
	add.f32 	%f382, %f379, %f380;
	add.f32 	%f383, %f381, %f382;
	min.f32 	%f384, %f379, %f380;
	max.f32 	%f385, %f379, %f380;
	min.f32 	%f386, %f385, %f381;
	max.f32 	%f387, %f385, %f381;
	mov.b32 	%r274, %f387;
	and.b32  	%r275, %r274, -33554432;
	xor.b32  	%r276, %r275, 2122317824;
	mov.b32 	%f388, %r276;
	mul.f32 	%f389, %f386, %f388;
	mul.f32 	%f390, %f384, %f388;
	mul.f32 	%f391, %f387, %f388;
	mul.f32 	%f392, %f389, %f389;
	fma.rn.f32 	%f393, %f390, %f390, %f392;
	fma.rn.f32 	%f394, %f391, %f391, %f393;
	sqrt.rn.f32 	%f395, %f394;
	or.b32  	%r277, %r275, 8388608;
	mov.b32 	%f396, %r277;
	mul.f32 	%f397, %f395, %f396;
	setp.gt.f32 	%p127, %f383, %f387;
	selp.f32 	%f398, %f397, %f383, %p127;
	setp.eq.f32 	%p128, %f387, 0f7F800000;
	selp.f32 	%f399, 0f7F800000, %f398, %p128;
	div.rn.f32 	%f400, %f378, %f399;
	setp.lt.f32 	%p129, %f400, 0f00000000;
	selp.f32 	%f489, 0f00000000, %f400, %p129;
	mov.b16 	%rs7, 1;
	mov.f32 	%f486, %f72;
	mov.f32 	%f487, %f73;
	mov.f32 	%f488, %f74;
	mov.f32 	%f490, %f372;
	mov.f32 	%f491, %f75;
	mov.f32 	%f492, %f76;
	mov.f32 	%f493, %f77;
	mov.u32 	%r321, %r319;
$L__BB0_82:
	add.s32 	%r319, %r319, 1;
	add.s32 	%r318, %r318, 1;
	setp.ne.s32 	%p130, %r318, 0;
	add.s64 	%rd107, %rd107, 68;
	@%p130 bra 	$L__BB0_59;
	and.b16  	%rs5, %rs7, 255;
	setp.eq.s16 	%p171, %rs5, 0;
$L__BB0_84:
	mov.pred 	%p131, -1;
	mov.pred 	%p172, %p131;
	@%p171 bra 	$L__BB0_95;
	setp.lt.s32 	%p133, %r93, 1;
	sub.f32 	%f401, %f163, %f491;
	sub.f32 	%f402, %f164, %f492;
	sub.f32 	%f403, %f165, %f493;
	abs.f32 	%f404, %f401;
	abs.f32 	%f405, %f402;
	abs.f32 	%f406, %f403;
	add.f32 	%f407, %f404, %f405;
	add.f32 	%f408, %f406, %f407;
	min.f32 	%f409, %f404, %f405;
	max.f32 	%f410, %f404, %f405;
	min.f32 	%f411, %f410, %f406;
	max.f32 	%f412, %f410, %f406;
	mov.b32 	%r278, %f412;
	and.b32  	%r279, %r278, -33554432;
	xor.b32  	%r280, %r279, 2122317824;
	mov.b32 	%f413, %r280;
	mul.f32 	%f414, %f411, %f413;
	mul.f32 	%f415, %f409, %f413;
	mul.f32 	%f416, %f412, %f413;
	mul.f32 	%f417, %f414, %f414;
	fma.rn.f32 	%f418, %f415, %f415, %f417;
	fma.rn.f32 	%f419, %f416, %f416, %f418;
	sqrt.rn.f32 	%f420, %f419;
	or.b32  	%r281, %r279, 8388608;
	mov.b32 	%f421, %r281;
	mul.f32 	%f422, %f420, %f421;
	setp.gt.f32 	%p134, %f408, %f412;
	selp.f32 	%f423, %f422, %f408, %p134;
	setp.eq.f32 	%p135, %f412, 0f7F800000;
	selp.f32 	%f123, 0f7F800000, %f423, %p135;
	div.rn.f32 	%f124, %f401, %f123;
	div.rn.f32 	%f125, %f402, %f123;
	div.rn.f32 	%f126, %f403, %f123;
	@%p133 bra 	$L__BB0_95;
	mov.b32 	%r323, 0;
$L__BB0_87:
	setp.eq.s32 	%p136, %r323, %r321;
	@%p136 bra 	$L__BB0_94;
	ld.param.u64 	%rd90, [resultPixel_param_0];
	cvta.to.global.u64 	%rd85, %rd90;
	mul.wide.u32 	%rd86, %r323, 68;
	add.s64 	%rd41, %rd85, %rd86;
	ld.global.f32 	%f127, [%rd41+4];
	ld.global.f32 	%f503, [%rd41+8];
	ld.global.f32 	%f502, [%rd41+12];
	ld.global.f32 	%f501, [%rd41+20];
	ld.global.f32 	%f506, [%rd41+24];
	ld.global.f32 	%f507, [%rd41+32];
	ld.global.f32 	%f508, [%rd41+36];
	ld.global.f32 	%f134, [%rd41+40];
	ld.global.f32 	%f135, [%rd41+44];
	ld.global.f32 	%f424, [%rd41+48];
	ld.global.f32 	%f425, [%rd41+64];
	fma.rn.f32 	%f426, %f491, %f134, %f425;
	fma.rn.f32 	%f427, %f492, %f135, %f426;
	fma.rn.f32 	%f428, %f493, %f424, %f427;
	mul.f32 	%f429, %f125, %f135;
	fma.rn.f32 	%f430, %f124, %f134, %f429;
	fma.rn.f32 	%f137, %f126, %f424, %f430;
	setp.eq.f32 	%p137, %f137, 0f00000000;
	setp.ge.f32 	%p138, %f428, 0f00000000;
	and.pred  	%p139, %p137, %p138;
	@%p139 bra 	$L__BB0_94;
	ld.global.f32 	%f138, [%rd41+16];
	ld.global.f32 	%f139, [%rd41+28];
	neg.f32 	%f431, %f428;
	div.rn.f32 	%f432, %f431, %f137;
	setp.lt.f32 	%p140, %f432, 0f00000000;
	setp.gt.f32 	%p141, %f432, %f123;
	or.pred  	%p142, %p140, %p141;
	@%p142 bra 	$L__BB0_94;
	fma.rn.f32 	%f141, %f124, %f432, %f491;
	fma.rn.f32 	%f505, %f125, %f432, %f492;
	fma.rn.f32 	%f504, %f126, %f432, %f493;
	setp.neu.f32 	%p143, %f134, 0f00000000;
	@%p143 bra 	$L__BB0_92;
	setp.neu.f32 	%p144, %f135, 0f00000000;
	selp.f32 	%f502, %f502, %f503, %p144;
	selp.f32 	%f504, %f504, %f505, %p144;
	selp.f32 	%f506, %f506, %f501, %p144;
	selp.f32 	%f508, %f508, %f507, %p144;
	mov.f32 	%f501, %f138;
	mov.f32 	%f503, %f127;
	mov.f32 	%f505, %f141;
	mov.f32 	%f507, %f139;
$L__BB0_92:
	sub.f32 	%f433, %f503, %f505;
	sub.f32 	%f434, %f506, %f502;
	mul.f32 	%f435, %f433, %f434;
	sub.f32 	%f436, %f501, %f503;
	sub.f32 	%f437, %f502, %f504;
	mul.f32 	%f438, %f436, %f437;
	sub.f32 	%f156, %f435, %f438;
	sub.f32 	%f439, %f501, %f505;
	sub.f32 	%f440, %f508, %f506;
	mul.f32 	%f441, %f439, %f440;
	sub.f32 	%f442, %f507, %f501;
	sub.f32 	%f443, %f506, %f504;
	mul.f32 	%f444, %f443, %f442;
	sub.f32 	%f445, %f441, %f444;
	sub.f32 	%f446, %f507, %f505;
	sub.f32 	%f447, %f502, %f508;
	mul.f32 	%f448, %f446, %f447;
	sub.f32 	%f449, %f503, %f507;
	sub.f32 	%f450, %f508, %f504;
	mul.f32 	%f451, %f449, %f450;
	sub.f32 	%f452, %f448, %f451;
	setp.ge.f32 	%p146, %f156, 0f00000000;
	setp.ge.f32 	%p147, %f445, 0f00000000;
	and.pred  	%p148, %p146, %p147;
	setp.ge.f32 	%p149, %f452, 0f00000000;
	and.pred  	%p150, %p148, %p149;
	mov.pred 	%p172, 0;
	@%p150 bra 	$L__BB0_95;
	setp.le.f32 	%p152, %f156, 0f00000000;
	setp.le.f32 	%p153, %f445, 0f00000000;
	and.pred  	%p154, %p152, %p153;
	setp.le.f32 	%p155, %f452, 0f00000000;
	and.pred  	%p156, %p154, %p155;
	@%p156 bra 	$L__BB0_95;
$L__BB0_94:
	add.s32 	%r323, %r323, 1;
	setp.ne.s32 	%p158, %r323, %r93;
	mov.pred 	%p172, %p131;
	@%p158 bra 	$L__BB0_87;
$L__BB0_95:
	cvt.f64.f32 	%fd85, %f489;
	mul.f64 	%fd86, %fd85, 0d3FB999999999999A;
	cvt.rn.f32.f64 	%f453, %fd86;
	selp.f32 	%f454, %f489, %f453, %p172;
	abs.f32 	%f159, %f454;
	cvt.f64.f32 	%fd29, %f159;
	{
	.reg .b32 %temp; 
	mov.b64 	{%temp, %r90}, %fd29;
	}
	mov.f64 	%fd87, 0d3FCC28F5C28F5C29;
	{
	.reg .b32 %temp; 
	mov.b64 	{%temp, %r91}, %fd87;
	}
	and.b32  	%r92, %r91, 2146435072;
	abs.f64 	%fd30, %fd29;
	setp.neu.f32 	%p159, %f159, 0f00000000;
	@%p159 bra 	$L__BB0_97;
	setp.eq.s32 	%p161, %r92, 1127219200;
	selp.b32 	%r283, %r90, 0, %p161;
	setp.lt.s32 	%p162, %r91, 0;
	or.b32  	%r284, %r283, 2146435072;
	selp.b32 	%r285, %r284, %r283, %p162;
	mov.b32 	%r286, 0;
	mov.b64 	%fd98, {%r286, %r285};
	bra.uni 	$L__BB0_98;
$L__BB0_97:
	setp.lt.s32 	%p160, %r90, 0;
	{ // callseq 4, 0
	.param .b64 param0;
	st.param.f64 	[param0], %fd30;
	.param .b64 param1;
	st.param.f64 	[param1], 0d3FCC28F5C28F5C29;
	.param .b64 retval0;
	call.uni (retval0), 
	__internal_accurate_pow, 
	(
	param0, 
	param1
	);
	ld.param.f64 	%fd88, [retval0];
	} // callseq 4
	selp.f64 	%fd98, 0dFFF8000000000000, %fd88, %p160;
$L__BB0_98:
	add.f64 	%fd90, %fd29, 0d3FCC28F5C28F5C29;
	{
	.reg .b32 %temp; 
	mov.b64 	{%temp, %r287}, %fd90;
	}
	and.b32  	%r288, %r287, 2146435072;
	setp.ne.s32 	%p163, %r288, 2146435072;
	@%p163 bra 	$L__BB0_103;
	setp.num.f32 	%p164, %f159, %f159;
	@%p164 bra 	$L__BB0_101;
	mov.f64 	%fd91, 0d3FCC28F5C28F5C29;
	add.rn.f64 	%fd98, %fd29, %fd91;
	bra.uni 	$L__BB0_103;
$L__BB0_101:
	setp.neu.f64 	%p165, %fd30, 0d7FF0000000000000;
	@%p165 bra 	$L__BB0_103;
	setp.lt.s32 	%p166, %r90, 0;
	setp.eq.s32 	%p167, %r92, 1127219200;
	setp.lt.s32 	%p168, %r91, 0;
	selp.b32 	%r290, 0, 2146435072, %p168;
	and.b32  	%r291, %r91, 2147483647;
	setp.ne.s32 	%p169, %r291, 1071644672;
	or.b32  	%r292, %r290, -2147483648;
	selp.b32 	%r293, %r292, %r290, %p169;
	selp.b32 	%r294, %r293, %r290, %p167;
	selp.b32 	%r295, %r294, %r290, %p166;
	mov.b32 	%r296, 0;
	mov.b64 	%fd98, {%r296, %r295};
$L__BB0_103:
	ld.param.u64 	%rd91, [resultPixel_param_7];
	setp.eq.f32 	%p170, %f159, 0f3F800000;
	cvt.rn.f32.f64 	%f455, %fd98;
	selp.f32 	%f456, 0f3F800000, %f455, %p170;
	mul.f32 	%f457, %f486, %f456;
	mul.f32 	%f458, %f487, %f456;
	mul.f32 	%f459, %f488, %f456;
	mad.lo.s32 	%r297, %r94, %r99, %r4;
	cvta.to.global.u64 	%rd87, %rd91;
	mul.wide.s32 	%rd88, %r297, 12;
	add.s64 	%rd89, %rd87, %rd88;
	st.global.f32 	[%rd89], %f457;
	st.global.f32 	[%rd89+4], %f458;
	st.global.f32 	[%rd89+8], %f459;
$L__BB0_104:
	ret;

}
.func  (.param .b64 func_retval0) __internal_accurate_pow(
	.param .b64 __internal_accurate_pow_param_0,
	.param .b64 __internal_accurate_pow_param_1
)
{
	.reg .pred 	%p<8>;
	.reg .b32 	%r<49>;
	.reg .b32 	%f<3>;
	.reg .b64 	%fd<109>;

	ld.param.f64 	%fd10, [__internal_accurate_pow_param_0];
	ld.param.f64 	%fd11, [__internal_accurate_pow_param_1];
	{
	.reg .b32 %temp; 
	mov.b64 	{%temp, %r46}, %fd10;
	}
	{
	.reg .b32 %temp; 
	mov.b64 	{%r45, %temp}, %fd10;
	}
	shr.u32 	%r47, %r46, 20;
	setp.gt.u32 	%p1, %r46, 1048575;
	@%p1 bra 	$L__BB1_2;
	mul.f64 	%fd12, %fd10, 0d4350000000000000;
	{
	.reg .b32 %temp; 
	mov.b64 	{%temp, %r46}, %fd12;
	}
	{
	.reg .b32 %temp; 
	mov.b64 	{%r45, %temp}, %fd12;
	}
	shr.u32 	%r16, %r46, 20;
	add.s32 	%r47, %r16, -54;
$L__BB1_2:
	add.s32 	%r48, %r47, -1023;
	and.b32  	%r17, %r46, -2146435073;
	or.b32  	%r18, %r17, 1072693248;
	mov.b64 	%fd107, {%r45, %r18};
	setp.lt.u32 	%p2, %r18, 1073127583;
	@%p2 bra 	$L__BB1_4;
	{
	.reg .b32 %temp; 
	mov.b64 	{%r19, %temp}, %fd107;
	}
	{
	.reg .b32 %temp; 
	mov.b64 	{%temp, %r20}, %fd107;
	}
	add.s32 	%r21, %r20, -1048576;
	mov.b64 	%fd107, {%r19, %r21};
	add.s32 	%r48, %r47, -1022;
$L__BB1_4:
	add.f64 	%fd13, %fd107, 0dBFF0000000000000;
	add.f64 	%fd14, %fd107, 0d3FF0000000000000;
	rcp.approx.ftz.f64 	%fd15, %fd14;
	neg.f64 	%fd16, %fd14;
	fma.rn.f64 	%fd17, %fd16, %fd15, 0d3FF0000000000000;
	fma.rn.f64 	%fd18, %fd17, %fd17, %fd17;
	fma.rn.f64 	%fd19, %fd18, %fd15, %fd15;
	mul.f64 	%fd20, %fd13, %fd19;
	fma.rn.f64 	%fd21, %fd13, %fd19, %fd20;
	mul.f64 	%fd22, %fd21, %fd21;
	fma.rn.f64 	%fd23, %fd22, 0d3EB0F5FF7D2CAFE2, 0d3ED0F5D241AD3B5A;
	fma.rn.f64 	%fd24, %fd23, %fd22, 0d3EF3B20A75488A3F;
	fma.rn.f64 	%fd25, %fd24, %fd22, 0d3F1745CDE4FAECD5;
	fma.rn.f64 	%fd26, %fd25, %fd22, 0d3F3C71C7258A578B;
	fma.rn.f64 	%fd27, %fd26, %fd22, 0d3F6249249242B910;
	fma.rn.f64 	%fd28, %fd27, %fd22, 0d3F89999999999DFB;
	sub.f64 	%fd29, %fd13, %fd21;
	add.f64 	%fd30, %fd29, %fd29;
	neg.f64 	%fd31, %fd21;
	fma.rn.f64 	%fd32, %fd31, %fd13, %fd30;
	mul.f64 	%fd33, %fd19, %fd32;
	fma.rn.f64 	%fd34, %fd22, %fd28, 0d3FB5555555555555;
	mov.f64 	%fd35, 0d3FB5555555555555;
	sub.f64 	%fd36, %fd35, %fd34;
	fma.rn.f64 	%fd37, %fd22, %fd28, %fd36;
	add.f64 	%fd38, %fd37, 0dBC46A4CB00B9E7B0;
	add.f64 	%fd39, %fd34, %fd38;
	sub.f64 	%fd40, %fd34, %fd39;
	add.f64 	%fd41, %fd38, %fd40;
	mul.rn.f64 	%fd42, %fd21, %fd21;
	neg.f64 	%fd43, %fd42;
	fma.rn.f64 	%fd44, %fd21, %fd21, %fd43;
	{
	.reg .b32 %temp; 
	mov.b64 	{%r22, %temp}, %fd33;
	}
	{
	.reg .b32 %temp; 
	mov.b64 	{%temp, %r23}, %fd33;
	}
	add.s32 	%r24, %r23, 1048576;
	mov.b64 	%fd45, {%r22, %r24};
	fma.rn.f64 	%fd46, %fd21, %fd45, %fd44;
	mul.rn.f64 	%fd47, %fd42, %fd21;
	neg.f64 	%fd48, %fd47;
	fma.rn.f64 	%fd49, %fd42, %fd21, %fd48;
	fma.rn.f64 	%fd50, %fd42, %fd33, %fd49;
	fma.rn.f64 	%fd51, %fd46, %fd21, %fd50;
	mul.rn.f64 	%fd52, %fd39, %fd47;
	neg.f64 	%fd53, %fd52;
	fma.rn.f64 	%fd54, %fd39, %fd47, %fd53;
	fma.rn.f64 	%fd55, %fd39, %fd51, %fd54;
	fma.rn.f64 	%fd56, %fd41, %fd47, %fd55;
	add.f64 	%fd57, %fd52, %fd56;
	sub.f64 	%fd58, %fd52, %fd57;
	add.f64 	%fd59, %fd56, %fd58;
	add.f64 	%fd60, %fd21, %fd57;
	sub.f64 	%fd61, %fd21, %fd60;
	add.f64 	%fd62, %fd57, %fd61;
	add.f64 	%fd63, %fd59, %fd62;
	add.f64 	%fd64, %fd33, %fd63;
	add.f64 	%fd65, %fd60, %fd64;
	sub.f64 	%fd66, %fd60, %fd65;
	add.f64 	%fd67, %fd64, %fd66;
	xor.b32  	%r25, %r48, -2147483648;
	mov.b32 	%r26, 1127219200;
	mov.b64 	%fd68, {%r25, %r26};
	mov.b32 	%r27, -2147483648;
	mov.b64 	%fd69, {%r27, %r26};
	sub.f64 	%fd70, %fd68, %fd69;
	fma.rn.f64 	%fd71, %fd70, 0d3FE62E42FEFA39EF, %fd65;
	fma.rn.f64 	%fd72, %fd70, 0dBFE62E42FEFA39EF, %fd71;
	sub.f64 	%fd73, %fd72, %fd65;
	sub.f64 	%fd74, %fd67, %fd73;
	fma.rn.f64 	%fd75, %fd70, 0d3C7ABC9E3B39803F, %fd74;
	add.f64 	%fd76, %fd71, %fd75;
	sub.f64 	%fd77, %fd71, %fd76;
	add.f64 	%fd78, %fd75, %fd77;
	{
	.reg .b32 %temp; 
	mov.b64 	{%temp, %r28}, %fd11;
	}
	{
	.reg .b32 %temp; 
	mov.b64 	{%r29, %temp}, %fd11;
	}
	shl.b32 	%r30, %r28, 1;
	setp.gt.u32 	%p3, %r30, -33554433;
	and.b32  	%r31, %r28, -15728641;
	selp.b32 	%r32, %r31, %r28, %p3;
	mov.b64 	%fd79, {%r29, %r32};
	mul.rn.f64 	%fd80, %fd76, %fd79;
	neg.f64 	%fd81, %fd80;
	fma.rn.f64 	%fd82, %fd76, %fd79, %fd81;
	fma.rn.f64 	%fd83, %fd78, %fd79, %fd82;
	add.f64 	%fd4, %fd80, %fd83;
	sub.f64 	%fd84, %fd80, %fd4;
	add.f64 	%fd5, %fd83, %fd84;
	fma.rn.f64 	%fd85, %fd4, 0d3FF71547652B82FE, 0d4338000000000000;
	{
	.reg .b32 %temp; 
	mov.b64 	{%r13, %temp}, %fd85;
	}
	mov.f64 	%fd86, 0dC338000000000000;
	add.rn.f64 	%fd87, %fd85, %fd86;
	fma.rn.f64 	%fd88, %fd87, 0dBFE62E42FEFA39EF, %fd4;
	fma.rn.f64 	%fd89, %fd87, 0dBC7ABC9E3B39803F, %fd88;
	fma.rn.f64 	%fd90, %fd89, 0d3E5ADE1569CE2BDF, 0d3E928AF3FCA213EA;
	fma.rn.f64 	%fd91, %fd90, %fd89, 0d3EC71DEE62401315;
	fma.rn.f64 	%fd92, %fd91, %fd89, 0d3EFA01997C89EB71;
	fma.rn.f64 	%fd93, %fd92, %fd89, 0d3F2A01A014761F65;
	fma.rn.f64 	%fd94, %fd93, %fd89, 0d3F56C16C1852B7AF;
	fma.rn.f64 	%fd95, %fd94, %fd89, 0d3F81111111122322;
	fma.rn.f64 	%fd96, %fd95, %fd89, 0d3FA55555555502A1;
	fma.rn.f64 	%fd97, %fd96, %fd89, 0d3FC5555555555511;
	fma.rn.f64 	%fd98, %fd97, %fd89, 0d3FE000000000000B;
	fma.rn.f64 	%fd99, %fd98, %fd89, 0d3FF0000000000000;
	fma.rn.f64 	%fd100, %fd99, %fd89, 0d3FF0000000000000;
	{
	.reg .b32 %temp; 
	mov.b64 	{%r14, %temp}, %fd100;
	}
	{
	.reg .b32 %temp; 
	mov.b64 	{%temp, %r15}, %fd100;
	}
	shl.b32 	%r33, %r13, 20;
	add.s32 	%r34, %r33, %r15;
	mov.b64 	%fd108, {%r14, %r34};
	{
	.reg .b32 %temp; 
	mov.b64 	{%temp, %r35}, %fd4;
	}
	mov.b32 	%f2, %r35;
	abs.f32 	%f1, %f2;
	setp.lt.f32 	%p4, %f1, 0f4086232B;
	@%p4 bra 	$L__BB1_7;
	setp.lt.f64 	%p5, %fd4, 0d0000000000000000;
	add.f64 	%fd101, %fd4, 0d7FF0000000000000;
	selp.f64 	%fd108, 0d0000000000000000, %fd101, %p5;
	setp.geu.f32 	%p6, %f1, 0f40874800;
	@%p6 bra 	$L__BB1_7;
	shr.u32 	%r36, %r13, 31;
	add.s32 	%r37, %r13, %r36;
	shr.s32 	%r38, %r37, 1;
	shl.b32 	%r39, %r38, 20;
	add.s32 	%r40, %r15, %r39;
	mov.b64 	%fd102, {%r14, %r40};
	sub.s32 	%r41, %r13, %r38;
	shl.b32 	%r42, %r41, 20;
	add.s32 	%r43, %r42, 1072693248;
	mov.b32 	%r44, 0;
	mov.b64 	%fd103, {%r44, %r43};
	mul.f64 	%fd108, %fd103, %fd102;
$L__BB1_7:
	abs.f64 	%fd104, %fd108;
	setp.eq.f64 	%p7, %fd104, 0d7FF0000000000000;
	fma.rn.f64 	%fd105, %fd108, %fd5, %fd108;
	selp.f64 	%fd106, %fd108, %fd105, %p7;
	st.param.f64 	[func_retval0], %fd106;
	ret;

}


// ===== COMPILED SASS (sm_100) =====

	.target	sm_100

	.elftype	@"ET_EXEC"


//--------------------- .note.nv.tkinfo           --------------------------
	.section	.note.nv.tkinfo,"",@"SHT_NOTE"
	.sectionflags	@"SHF_NOTE_NV_TKINFO"
	.tkinfo
        /*0018*/ 	.word	0x00000002
        /*0030*/ 	.string	""
        /*0030*/ 	.string	"ptxas"
        /*0030*/ 	.string	"Cuda compilation tools, release 13.0, V13.0.88"
        /*0030*/ 	.string	"Build cuda_13.0.r13.0/compiler.36424714_0"
        /*0030*/ 	.string	"-arch sm_100 -m 64 "



//--------------------- .note.nv.cuinfo           --------------------------
	.section	.note.nv.cuinfo,"",@"SHT_NOTE"
	.sectionflags	@"SHF_NOTE_NV_CUINFO"
        /*0018*/ 	.short	0x0002
        /*001a*/ 	.short	0x0064
        /*001c*/ 	.short	0x0082
	.zero		2


//--------------------- .nv.info                  --------------------------
	.section	.nv.info,"",@"SHT_CUDA_INFO"
	.align	4


	//----- nvinfo : EIATTR_REGCOUNT
	.align		4
        /*0000*/ 	.byte	0x04, 0x2f
        /*0002*/ 	.short	(.L_4 - .L_3)
	.align		4
.L_3:
        /*0004*/ 	.word	index@(resultPixel)
        /*0008*/ 	.word	0x0000003a


	//----- nvinfo : EIATTR_FRAME_SIZE
	.align		4
.L_4:
        /*000c*/ 	.byte	0x04, 0x11
        /*000e*/ 	.short	(.L_6 - .L_5)
	.align		4
.L_5:
        /*0010*/ 	.word	index@($resultPixel$__internal_accurate_pow)
        /*0014*/ 	.word	0x00000000


	//----- nvinfo : EIATTR_FRAME_SIZE
	.align		4
.L_6:
        /*0018*/ 	.byte	0x04, 0x11
        /*001a*/ 	.short	(.L_8 - .L_7)
	.align		4
.L_7:
        /*001c*/ 	.word	index@($__internal_2_$__cuda_sm3x_div_rn_noftz_f32_slowpath)
        /*0020*/ 	.word	0x00000000


	//----- nvinfo : EIATTR_FRAME_SIZE
	.align		4
.L_8:
        /*0024*/ 	.byte	0x04, 0x11
        /*0026*/ 	.short	(.L_10 - .L_9)
	.align		4
.L_9:
        /*0028*/ 	.word	index@($__internal_1_$__cuda_sm20_sqrt_rn_f32_slowpath)
        /*002c*/ 	.word	0x00000000


	//----- nvinfo : EIATTR_FRAME_SIZE
	.align		4
.L_10:
        /*0030*/ 	.byte	0x04, 0x11
        /*0032*/ 	.short	(.L_12 - .L_11)
	.align		4
.L_11:
        /*0034*/ 	.word	index@($__internal_0_$__cuda_sm20_dsqrt_rn_f64_mediumpath_v1)
        /*0038*/ 	.word	0x00000000


	//----- nvinfo : EIATTR_FRAME_SIZE
	.align		4
.L_12:
        /*003c*/ 	.byte	0x04, 0x11
        /*003e*/ 	.short	(.L_14 - .L_13)
	.align		4
.L_13:
        /*0040*/ 	.word	index@(resultPixel)
        /*0044*/ 	.word	0x00000000


	//----- nvinfo : EIATTR_MIN_STACK_SIZE
	.align		4
.L_14:
        /*0048*/ 	.byte	0x04, 0x12
        /*004a*/ 	.short	(.L_16 - .L_15)
	.align		4
.L_15:
        /*004c*/ 	.word	index@(resultPixel)
        /*0050*/ 	.word	0x00000000
.L_16:


//--------------------- .nv.compat                --------------------------
	.section	.nv.compat,"",@"SHT_CUDA_COMPAT_INFO"
	.align	4
        /*0000*/ 	.byte	0x02, 0x09, 0x00, 0x00, 0x02, 0x02, 0x01, 0x00, 0x02, 0x05, 0x05, 0x00, 0x03, 0x07, 0x01, 0x01
        /*0010*/ 	.byte	0x02, 0x03, 0x00, 0x00, 0x02, 0x06, 0x01, 0x00, 0x04, 0x0b, 0x08, 0x00, 0x01, 0x00, 0x00, 0x00
        /*0020*/ 	.byte	0x00, 0x00, 0x00, 0x00


//--------------------- .nv.info.resultPixel      --------------------------
	.section	.nv.info.resultPixel,"",@"SHT_CUDA_INFO"
	.sectionflags	@""
	.align	4


	//----- nvinfo : EIATTR_CUDA_API_VERSION
	.align		4
        /*0000*/ 	.byte	0x04, 0x37
        /*0002*/ 	.short	(.L_18 - .L_17)
.L_17:
        /*0004*/ 	.word	0x00000082


	//----- nvinfo : EIATTR_KPARAM_INFO
	.align		4
.L_18:
        /*0008*/ 	.byte	0x04, 0x17
        /*000a*/ 	.short	(.L_20 - .L_19)
.L_19:
        /*000c*/ 	.word	0x00000000
        /*0010*/ 	.short	0x0007
        /*0012*/ 	.short	0x0040
        /*0014*/ 	.byte	0x00, 0xf5, 0x21, 0x00


	//----- nvinfo : EIATTR_KPARAM_INFO
	.align		4
.L_20:
        /*0018*/ 	.byte	0x04, 0x17
        /*001a*/ 	.short	(.L_22 - .L_21)
.L_21:
        /*001c*/ 	.word	0x00000000
        /*0020*/ 	.short	0x0006
        /*0022*/ 	.short	0x0038
        /*0024*/ 	.byte	0x00, 0xf0, 0x21, 0x00


	//----- nvinfo : EIATTR_KPARAM_INFO
	.align		4
.L_22:
        /*0028*/ 	.byte	0x04, 0x17
        /*002a*/ 	.short	(.L_24 - .L_23)
.L_23:
        /*002c*/ 	.word	0x00000000
        /*0030*/ 	.short	0x0005
        /*0032*/ 	.short	0x0030
        /*0034*/ 	.byte	0x00, 0xf0, 0x11, 0x00


	//----- nvinfo : EIATTR_KPARAM_INFO
	.align		4
.L_24:
        /*0038*/ 	.byte	0x04, 0x17
        /*003a*/ 	.short	(.L_26 - .L_25)
.L_25:
        /*003c*/ 	.word	0x00000000
        /*0040*/ 	.short	0x0004
        /*0042*/ 	.short	0x0024
        /*0044*/ 	.byte	0x00, 0xf0, 0x31, 0x00


	//----- nvinfo : EIATTR_KPARAM_INFO
	.align		4
.L_26:
        /*0048*/ 	.byte	0x04, 0x17
        /*004a*/ 	.short	(.L_28 - .L_27)
.L_27:
        /*004c*/ 	.word	0x00000000
        /*0050*/ 	.short	0x0003
        /*0052*/ 	.short	0x0018
        /*0054*/ 	.byte	0x00, 0xf0, 0x31, 0x00


	//----- nvinfo : EIATTR_KPARAM_INFO
	.align		4
.L_28:
        /*0058*/ 	.byte	0x04, 0x17
        /*005a*/ 	.short	(.L_30 - .L_29)
.L_29:
        /*005c*/ 	.word	0x00000000
        /*0060*/ 	.short	0x0002
        /*0062*/ 	.short	0x0010
        /*0064*/ 	.byte	0x00, 0xf0, 0x21, 0x00


	//----- nvinfo : EIATTR_KPARAM_INFO
	.align		4
.L_30:
        /*0068*/ 	.byte	0x04, 0x17
        /*006a*/ 	.short	(.L_32 - .L_31)
.L_31:
        /*006c*/ 	.word	0x00000000
        /*0070*/ 	.short	0x0001
        /*0072*/ 	.short	0x0008
        /*0074*/ 	.byte	0x00, 0xf0, 0x11, 0x00


	//----- nvinfo : EIATTR_KPARAM_INFO
	.align		4
.L_32:
        /*0078*/ 	.byte	0x04, 0x17
        /*007a*/ 	.short	(.L_34 - .L_33)
.L_33:
        /*007c*/ 	.word	0x00000000
        /*0080*/ 	.short	0x0000
        /*0082*/ 	.short	0x0000
        /*0084*/ 	.byte	0x00, 0xf5, 0x21, 0x00


	//----- nvinfo : EIATTR_SPARSE_MMA_MASK
	.align		4
.L_34:
        /*0088*/ 	.byte	0x03, 0x50
        /*008a*/ 	.short	0x0000


	//----- nvinfo : EIATTR_MAXREG_COUNT
	.align		4
        /*008c*/ 	.byte	0x03, 0x1b
        /*008e*/ 	.short	0x00ff


	//----- nvinfo : EIATTR_MERCURY_ISA_VERSION
	.align		4
        /*0090*/ 	.byte	0x03, 0x5f
        /*0092*/ 	.short	0x0101


	//----- nvinfo : EIATTR_VRC_CTA_INIT_COUNT
	.align		4
        /*0094*/ 	.byte	0x02, 0x4a
	.zero		1
	.zero		1


	//----- nvinfo : EIATTR_EXIT_INSTR_OFFSETS
	.align		4
        /*0098*/ 	.byte	0x04, 0x1c
        /*009a*/ 	.short	(.L_36 - .L_35)


	//   ....[0]....
.L_35:
        /*009c*/ 	.word	0x000000c0


	//   ....[1]....
        /*00a0*/ 	.word	0x00005400


	//----- nvinfo : EIATTR_CRS_STACK_SIZE
	.align		4
.L_36:
        /*00a4*/ 	.byte	0x04, 0x1e
        /*00a6*/ 	.short	(.L_38 - .L_37)
.L_37:
        /*00a8*/ 	.word	0x00000000


	//----- nvinfo : EIATTR_CBANK_PARAM_SIZE
	.align		4
.L_38:
        /*00ac*/ 	.byte	0x03, 0x19
        /*00ae*/ 	.short	0x0048


	//----- nvinfo : EIATTR_PARAM_CBANK
	.align		4
        /*00b0*/ 	.byte	0x04, 0x0a
        /*00b2*/ 	.short	(.L_40 - .L_39)
	.align		4
.L_39:
        /*00b4*/ 	.word	index@(.nv.constant0.resultPixel)
        /*00b8*/ 	.short	0x0380
        /*00ba*/ 	.short	0x0048


	//----- nvinfo : EIATTR_SW_WAR
	.align		4
.L_40:
        /*00bc*/ 	.byte	0x04, 0x36
        /*00be*/ 	.short	(.L_42 - .L_41)
.L_41:
        /*00c0*/ 	.word	0x00000008
.L_42:


//--------------------- .nv.callgraph             --------------------------
	.section	.nv.callgraph,"",@"SHT_CUDA_CALLGRAPH"
	.align	4
	.sectionentsize	8
	.align		4
        /*0000*/ 	.word	0x00000000
	.align		4
        /*0004*/ 	.word	0xffffffff
	.align		4
        /*0008*/ 	.word	0x00000000
	.align		4
        /*000c*/ 	.word	0xfffffffe
	.align		4
        /*0010*/ 	.word	0x00000000
	.align		4
        /*0014*/ 	.word	0xfffffffd
	.align		4
        /*0018*/ 	.word	0x00000000
	.align		4
        /*001c*/ 	.word	0xfffffffc


//--------------------- .nv.constant3             --------------------------
	.section	.nv.constant3,"a",@progbits
	.align	4
.nv.constant3:
	.type		ToRad,@object
	.size		ToRad,(ToDeg - ToRad)
ToRad:
        /*0000*/ 	.byte	0x35, 0xfa, 0x8e, 0x3c
	.type		ToDeg,@object
	.size		ToDeg,(.L_1 - ToDeg)
ToDeg:
        /*0004*/ 	.byte	0xe1, 0x2e, 0x65, 0x42
.L_1:


//--------------------- .nv.constant4             --------------------------
	.section	.nv.constant4,"a",@progbits
	.align	8
	.align		8
.nv.constant4:
        /*0000*/ 	.dword	__cudart_i2opi_f


//--------------------- .text.resultPixel         --------------------------
	.section	.text.resultPixel,"ax",@progbits
	.align	128
        .global         resultPixel
        .type           resultPixel,@function
        .size           resultPixel,(.L_x_96 - resultPixel)
        .other          resultPixel,@"STO_CUDA_ENTRY STV_DEFAULT"
resultPixel:
.text.resultPixel:
[----:B------:R-:W-:Y:S01]  /*0000*/  LDC R1, c[0x0][0x37c] ;  /* 0x0000df00ff017b82 */ /* 0x000fe20000000800 */
[----:B------:R-:W0:Y:S07]  /*0010*/  S2R R3, SR_TID.Y ;  /* 0x0000000000037919 */ /* 0x000e2e0000002200 */
[----:B------:R-:W0:Y:S01]  /*0020*/  S2UR UR4, SR_CTAID.Y ;  /* 0x00000000000479c3 */ /* 0x000e220000002600 */
[----:B------:R-:W1:Y:S01]  /*0030*/  LDCU.64 UR6, c[0x0][0x390] ;  /* 0x00007200ff0677ac */ /* 0x000e620008000a00 */
[----:B------:R-:W2:Y:S06]  /*0040*/  S2R R0, SR_TID.X ;  /* 0x0000000000007919 */ /* 0x000eac0000002100 */
[----:B------:R-:W0:Y:S08]  /*0050*/  LDC R24, c[0x0][0x364] ;  /* 0x0000d900ff187b82 */ /* 0x000e300000000800 */
[----:B------:R-:W2:Y:S08]  /*0060*/  S2UR UR5, SR_CTAID.X ;  /* 0x00000000000579c3 */ /* 0x000eb00000002500 */
[----:B------:R-:W2:Y:S01]  /*0070*/  LDC R23, c[0x0][0x360] ;  /* 0x0000d800ff177b82 */ /* 0x000ea20000000800 */
[----:B0-----:R-:W-:-:S05]  /*0080*/  IMAD R24, R24, UR4, R3 ;  /* 0x0000000418187c24 */ /* 0x001fca000f8e0203 */
[----:B-1----:R-:W-:Y:S01]  /*0090*/  ISETP.GE.AND P0, PT, R24, UR7, PT ;  /* 0x0000000718007c0c */ /* 0x002fe2000bf06270 */
[----:B--2---:R-:W-:-:S05]  /*00a0*/  IMAD R23, R23, UR5, R0 ;  /* 0x0000000517177c24 */ /* 0x004fca000f8e0200 */
[----:B------:R-:W-:-:S13]  /*00b0*/  ISETP.GE.OR P0, PT, R23, UR6, P0 ;  /* 0x0000000617007c0c */ /* 0x000fda0008706670 */
[----:B------:R-:W-:Y:S05]  /*00c0*/  @P0 EXIT ;  /* 0x000000000000094d */ /* 0x000fea0003800000 */
[----:B------:R-:W0:Y:S01]  /*00d0*/  LDC R0, c[0x3][RZ] ;  /* 0x00c00000ff007b82 */ /* 0x000e220000000800 */
[----:B------:R-:W0:Y:S01]  /*00e0*/  LDCU UR4, c[0x0][0x3b0] ;  /* 0x00007600ff0477ac */ /* 0x000e220008000800 */
[----:B------:R-:W-:Y:S01]  /*00f0*/  I2FP.F32.U32 R13, R24 ;  /* 0x00000018000d7245 */ /* 0x000fe20000201000 */
[----:B------:R-:W1:Y:S01]  /*0100*/  LDCU.64 UR8, c[0x0][0x358] ;  /* 0x00006b00ff0877ac */ /* 0x000e620008000a00 */
[----:B0-----:R-:W-:-:S04]  /*0110*/  FMUL.D2 R0, R0, UR4 ;  /* 0x0000000400007c20 */ /* 0x001fc80008300000 */
[C---:B------:R-:W-:Y:S01]  /*0120*/  FMUL R2, R0.reuse, 0.63661974668502807617 ;  /* 0x3f22f98300027820 */ /* 0x040fe20000400000 */
[----:B------:R-:W-:-:S03]  /*0130*/  FSETP.GE.AND P0, PT, |R0|, 105615, PT ;  /* 0x47ce47800000780b */ /* 0x000fc60003f06200 */
[----:B------:R-:W0:Y:S02]  /*0140*/  F2I.NTZ R9, R2 ;  /* 0x0000000200097305 */ /* 0x000e240000203100 */
[----:B0-----:R-:W-:-:S05]  /*0150*/  I2FP.F32.S32 R3, R9 ;  /* 0x0000000900037245 */ /* 0x001fca0000201400 */
[----:B------:R-:W-:-:S04]  /*0160*/  FFMA R4, R3, -1.5707962512969970703, R0 ;  /* 0xbfc90fda03047823 */ /* 0x000fc80000000000 */
[----:B------:R-:W-:-:S04]  /*0170*/  FFMA R4, R3, -7.5497894158615963534e-08, R4 ;  /* 0xb3a2216803047823 */ /* 0x000fc80000000004 */
[----:B------:R-:W-:Y:S01]  /*0180*/  FFMA R12, R3, -5.3903029534742383927e-15, R4 ;  /* 0xa7c234c5030c7823 */ /* 0x000fe20000000004 */
[----:B------:R-:W-:Y:S01]  /*0190*/  I2FP.F32.S32 R3, R23 ;  /* 0x0000001700037245 */ /* 0x000fe20000201400 */
[----:B-1----:R-:W-:Y:S06]  /*01a0*/  @!P0 BRA `(.L_x_0) ;  /* 0x0000000400788947 */ /* 0x002fec0003800000 */
[----:B------:R-:W-:-:S13]  /*01b0*/  FSETP.NEU.AND P0, PT, |R0|, +INF , PT ;  /* 0x7f8000000000780b */ /* 0x000fda0003f0d200 */
[----:B------:R-:W-:Y:S01]  /*01c0*/  @!P0 FMUL R12, RZ, R0 ;  /* 0x00000000ff0c8220 */ /* 0x000fe20000400000 */
[----:B------:R-:W-:Y:S01]  /*01d0*/  @!P0 IMAD.MOV.U32 R9, RZ, RZ, RZ ;  /* 0x000000ffff098224 */ /* 0x000fe200078e00ff */
[----:B------:R-:W-:Y:S06]  /*01e0*/  @!P0 BRA `(.L_x_0) ;  /* 0x0000000400688947 */ /* 0x000fec0003800000 */
[----:B------:R-:W-:Y:S02]  /*01f0*/  IMAD.SHL.U32 R2, R0, 0x100, RZ ;  /* 0x0000010000027824 */ /* 0x000fe400078e00ff */
[----:B------:R-:W-:Y:S02]  /*0200*/  HFMA2 R19, -RZ, RZ, 0, 0 ;  /* 0x00000000ff137431 */ /* 0x000fe400000001ff */
[----:B------:R-:W-:Y:S01]  /*0210*/  IMAD.MOV.U32 R17, RZ, RZ, RZ ;  /* 0x000000ffff117224 */ /* 0x000fe200078e00ff */
[----:B------:R-:W0:Y:S01]  /*0220*/  LDCU.64 UR10, c[0x4][URZ] ;  /* 0x01000000ff0a77ac */ /* 0x000e220008000a00 */
[----:B------:R-:W-:Y:S01]  /*0230*/  IMAD.MOV.U32 R12, RZ, RZ, RZ ;  /* 0x000000ffff0c7224 */ /* 0x000fe200078e00ff */
[----:B------:R-:W-:Y:S01]  /*0240*/  LOP3.LUT R9, R2, 0x80000000, RZ, 0xfc, !PT ;  /* 0x8000000002097812 */ /* 0x000fe200078efcff */
[----:B------:R-:W-:-:S06]  /*0250*/  UMOV UR4, URZ ;  /* 0x000000ff00047c82 */ /* 0x000fcc0008000000 */
.L_x_1:
[----:B0-----:R-:W-:Y:S02]  /*0260*/  IMAD.U32 R14, RZ, RZ, UR10 ;  /* 0x0000000aff0e7e24 */ /* 0x001fe4000f8e00ff */
[----:B------:R-:W-:-:S05]  /*0270*/  IMAD.U32 R15, RZ, RZ, UR11 ;  /* 0x0000000bff0f7e24 */ /* 0x000fca000f8e00ff */
[----:B------:R-:W2:Y:S01]  /*0280*/  LDG.E.CONSTANT R10, desc[UR8][R14.64] ;  /* 0x000000080e0a7981 */ /* 0x000ea2000c1e9900 */
[----:B------:R-:W-:Y:S01]  /*0290*/  UIADD3 UR4, UPT, UPT, UR4, 0x1, URZ ;  /* 0x0000000104047890 */ /* 0x000fe2000fffe0ff */
[C---:B------:R-:W-:Y:S01]  /*02a0*/  ISETP.EQ.AND P0, PT, R12.reuse, RZ, PT ;  /* 0x000000ff0c00720c */ /* 0x040fe20003f02270 */
[----:B------:R-:W-:Y:S01]  /*02b0*/  UIADD3 UR10, UP1, UPT, UR10, 0x4, URZ ;  /* 0x000000040a0a7890 */ /* 0x000fe2000ff3e0ff */
[C---:B------:R-:W-:Y:S01]  /*02c0*/  ISETP.EQ.AND P1, PT, R12.reuse, 0x4, PT ;  /* 0x000000040c00780c */ /* 0x040fe20003f22270 */
[----:B------:R-:W-:Y:S01]  /*02d0*/  UISETP.NE.AND UP0, UPT, UR4, 0x6, UPT ;  /* 0x000000060400788c */ /* 0x000fe2000bf05270 */
[C---:B------:R-:W-:Y:S01]  /*02e0*/  ISETP.EQ.AND P2, PT, R12.reuse, 0x8, PT ;  /* 0x000000080c00780c */ /* 0x040fe20003f42270 */
[----:B------:R-:W-:Y:S01]  /*02f0*/  UIADD3.X UR11, UPT, UPT, URZ, UR11, URZ, UP1, !UPT ;  /* 0x0000000bff0b7290 */ /* 0x000fe20008ffe4ff */
[C---:B------:R-:W-:Y:S02]  /*0300*/  ISETP.EQ.AND P3, PT, R12.reuse, 0xc, PT ;  /* 0x0000000c0c00780c */ /* 0x040fe40003f62270 */
[----:B------:R-:W-:-:S02]  /*0310*/  ISETP.EQ.AND P4, PT, R12, 0x10, PT ;  /* 0x000000100c00780c */ /* 0x000fc40003f82270 */
[C---:B------:R-:W-:Y:S01]  /*0320*/  ISETP.EQ.AND P5, PT, R12.reuse, 0x14, PT ;  /* 0x000000140c00780c */ /* 0x040fe20003fa2270 */
[----:B------:R-:W-:Y:S02]  /*0330*/  VIADD R12, R12, 0x4 ;  /* 0x000000040c0c7836 */ /* 0x000fe40000000000 */
[----:B--2---:R-:W-:-:S03]  /*0340*/  IMAD.WIDE.U32 R10, R10, R9, RZ ;  /* 0x000000090a0a7225 */ /* 0x004fc600078e00ff */
[----:B------:R-:W-:-:S04]  /*0350*/  IADD3 R10, P6, PT, R10, R17, RZ ;  /* 0x000000110a0a7210 */ /* 0x000fc80007fde0ff */
[----:B------:R-:W-:Y:S01]  /*0360*/  IADD3.X R17, PT, PT, R11, R19, RZ, P6, !PT ;  /* 0x000000130b117210 */ /* 0x000fe200037fe4ff */
[--C-:B------:R-:W-:Y:S01]  /*0370*/  @P0 IMAD.MOV.U32 R8, RZ, RZ, R10.reuse ;  /* 0x000000ffff080224 */ /* 0x100fe200078e000a */
[----:B------:R-:W-:Y:S01]  /*0380*/  @P3 MOV R5, R10 ;  /* 0x0000000a00053202 */ /* 0x000fe20000000f00 */
[--C-:B------:R-:W-:Y:S02]  /*0390*/  @P1 IMAD.MOV.U32 R7, RZ, RZ, R10.reuse ;  /* 0x000000ffff071224 */ /* 0x100fe400078e000a */
[--C-:B------:R-:W-:Y:S02]  /*03a0*/  @P2 IMAD.MOV.U32 R6, RZ, RZ, R10.reuse ;  /* 0x000000ffff062224 */ /* 0x100fe400078e000a */
[--C-:B------:R-:W-:Y:S02]  /*03b0*/  @P4 IMAD.MOV.U32 R4, RZ, RZ, R10.reuse ;  /* 0x000000ffff044224 */ /* 0x100fe400078e000a */
[----:B------:R-:W-:Y:S01]  /*03c0*/  @P5 IMAD.MOV.U32 R2, RZ, RZ, R10 ;  /* 0x000000ffff025224 */ /* 0x000fe200078e000a */
[----:B------:R-:W-:Y:S06]  /*03d0*/  BRA.U UP0, `(.L_x_1) ;  /* 0xfffffffd00a07547 */ /* 0x000fec000b83ffff */
[----:B------:R-:W-:-:S04]  /*03e0*/  SHF.R.U32.HI R9, RZ, 0x17, R0 ;  /* 0x00000017ff097819 */ /* 0x000fc80000011600 */
[C---:B------:R-:W-:Y:S02]  /*03f0*/  LOP3.LUT R10, R9.reuse, 0xe0, RZ, 0xc0, !PT ;  /* 0x000000e0090a7812 */ /* 0x040fe400078ec0ff */
[----:B------:R-:W-:Y:S02]  /*0400*/  LOP3.LUT P6, RZ, R9, 0x1f, RZ, 0xc0, !PT ;  /* 0x0000001f09ff7812 */ /* 0x000fe400078cc0ff */
[----:B------:R-:W-:-:S04]  /*0410*/  IADD3 R10, PT, PT, R10, -0x80, RZ ;  /* 0xffffff800a0a7810 */ /* 0x000fc80007ffe0ff */
[----:B------:R-:W-:-:S05]  /*0420*/  SHF.R.U32.HI R10, RZ, 0x5, R10 ;  /* 0x00000005ff0a7819 */ /* 0x000fca000001160a */
[----:B------:R-:W-:-:S05]  /*0430*/  IMAD.U32 R14, R10, -0x4, RZ ;  /* 0xfffffffc0a0e7824 */ /* 0x000fca00078e00ff */
[C---:B------:R-:W-:Y:S02]  /*0440*/  ISETP.EQ.AND P3, PT, R14.reuse, -0x18, PT ;  /* 0xffffffe80e00780c */ /* 0x040fe40003f62270 */
[C---:B------:R-:W-:Y:S02]  /*0450*/  ISETP.EQ.AND P4, PT, R14.reuse, -0x14, PT ;  /* 0xffffffec0e00780c */ /* 0x040fe40003f82270 */
[C---:B------:R-:W-:Y:S02]  /*0460*/  ISETP.EQ.AND P2, PT, R14.reuse, -0x10, PT ;  /* 0xfffffff00e00780c */ /* 0x040fe40003f42270 */
[C---:B------:R-:W-:Y:S02]  /*0470*/  ISETP.EQ.AND P1, PT, R14.reuse, -0xc, PT ;  /* 0xfffffff40e00780c */ /* 0x040fe40003f22270 */
[C---:B------:R-:W-:Y:S02]  /*0480*/  ISETP.EQ.AND P0, PT, R14.reuse, -0x8, PT ;  /* 0xfffffff80e00780c */ /* 0x040fe40003f02270 */
[----:B------:R-:W-:-:S03]  /*0490*/  ISETP.EQ.AND P5, PT, R14, RZ, PT ;  /* 0x000000ff0e00720c */ /* 0x000fc60003fa2270 */
[--C-:B------:R-:W-:Y:S01]  /*04a0*/  @P3 IMAD.MOV.U32 R10, RZ, RZ, R8.reuse ;  /* 0x000000ffff0a3224 */ /* 0x100fe200078e0008 */
[C---:B------:R-:W-:Y:S01]  /*04b0*/  ISETP.EQ.AND P3, PT, R14.reuse, -0x4, PT ;  /* 0xfffffffc0e00780c */ /* 0x040fe20003f62270 */
[----:B------:R-:W-:Y:S01]  /*04c0*/  @P4 IMAD.MOV.U32 R11, RZ, RZ, R8 ;  /* 0x000000ffff0b4224 */ /* 0x000fe200078e0008 */
[----:B------:R-:W-:Y:S01]  /*04d0*/  @P4 MOV R10, R7 ;  /* 0x00000007000a4202 */ /* 0x000fe20000000f00 */
[----:B------:R-:W-:Y:S01]  /*04e0*/  @P2 IMAD.MOV.U32 R10, RZ, RZ, R6 ;  /* 0x000000ffff0a2224 */ /* 0x000fe200078e0006 */
[----:B------:R-:W-:Y:S01]  /*04f0*/  ISETP.EQ.AND P4, PT, R14, 0x4, PT ;  /* 0x000000040e00780c */ /* 0x000fe20003f82270 */
[----:B------:R-:W-:Y:S01]  /*0500*/  @P2 IMAD.MOV.U32 R11, RZ, RZ, R7 ;  /* 0x000000ffff0b2224 */ /* 0x000fe200078e0007 */
[----:B------:R-:W-:Y:S01]  /*0510*/  @P1 MOV R10, R5 ;  /* 0x00000005000a1202 */ /* 0x000fe20000000f00 */
[----:B------:R-:W-:Y:S02]  /*0520*/  @P0 IMAD.MOV.U32 R10, RZ, RZ, R4 ;  /* 0x000000ffff0a0224 */ /* 0x000fe400078e0004 */
[----:B------:R-:W-:-:S02]  /*0530*/  @P1 IMAD.MOV.U32 R11, RZ, RZ, R6 ;  /* 0x000000ffff0b1224 */ /* 0x000fc400078e0006 */
[----:B------:R-:W-:Y:S02]  /*0540*/  @P0 IMAD.MOV.U32 R11, RZ, RZ, R5 ;  /* 0x000000ffff0b0224 */ /* 0x000fe400078e0005 */
[----:B------:R-:W-:Y:S01]  /*0550*/  @P3 MOV R10, R2 ;  /* 0x00000002000a3202 */ /* 0x000fe20000000f00 */
[--C-:B------:R-:W-:Y:S02]  /*0560*/  @P5 IMAD.MOV.U32 R10, RZ, RZ, R17.reuse ;  /* 0x000000ffff0a5224 */ /* 0x100fe400078e0011 */
[----:B------:R-:W-:Y:S02]  /*0570*/  @P3 IMAD.MOV.U32 R11, RZ, RZ, R4 ;  /* 0x000000ffff0b3224 */ /* 0x000fe400078e0004 */
[----:B------:R-:W-:Y:S01]  /*0580*/  @P5 IMAD.MOV.U32 R11, RZ, RZ, R2 ;  /* 0x000000ffff0b5224 */ /* 0x000fe200078e0002 */
[----:B------:R-:W-:Y:S01]  /*0590*/  MOV R12, R10 ;  /* 0x0000000a000c7202 */ /* 0x000fe20000000f00 */
[----:B------:R-:W-:Y:S01]  /*05a0*/  @P4 IMAD.MOV.U32 R11, RZ, RZ, R17 ;  /* 0x000000ffff0b4224 */ /* 0x000fe200078e0011 */
[----:B------:R-:W-:Y:S06]  /*05b0*/  @!P6 BRA `(.L_x_2) ;  /* 0x00000000002ce947 */ /* 0x000fec0003800000 */
[----:B------:R-:W-:Y:S01]  /*05c0*/  @P2 IMAD.MOV.U32 R10, RZ, RZ, R8 ;  /* 0x000000ffff0a2224 */ /* 0x000fe200078e0008 */
[----:B------:R-:W-:Y:S01]  /*05d0*/  LOP3.LUT R9, R9, 0x1f, RZ, 0xc0, !PT ;  /* 0x0000001f09097812 */ /* 0x000fe200078ec0ff */
[----:B------:R-:W-:Y:S02]  /*05e0*/  @P1 IMAD.MOV.U32 R10, RZ, RZ, R7 ;  /* 0x000000ffff0a1224 */ /* 0x000fe400078e0007 */
[----:B------:R-:W-:Y:S01]  /*05f0*/  @P0 IMAD.MOV.U32 R10, RZ, RZ, R6 ;  /* 0x000000ffff0a0224 */ /* 0x000fe200078e0006 */
[----:B------:R-:W-:Y:S02]  /*0600*/  ISETP.EQ.AND P0, PT, R14, 0x8, PT ;  /* 0x000000080e00780c */ /* 0x000fe40003f02270 */
[----:B------:R-:W-:Y:S01]  /*0610*/  @P3 MOV R10, R5 ;  /* 0x00000005000a3202 */ /* 0x000fe20000000f00 */
[----:B------:R-:W-:Y:S01]  /*0620*/  @P5 IMAD.MOV.U32 R10, RZ, RZ, R4 ;  /* 0x000000ffff0a5224 */ /* 0x000fe200078e0004 */
[----:B------:R-:W-:Y:S01]  /*0630*/  SHF.L.W.U32.HI R12, R11, R9, R12 ;  /* 0x000000090b0c7219 */ /* 0x000fe20000010e0c */
[----:B------:R-:W-:-:S08]  /*0640*/  @P4 IMAD.MOV.U32 R10, RZ, RZ, R2 ;  /* 0x000000ffff0a4224 */ /* 0x000fd000078e0002 */
[----:B------:R-:W-:-:S05]  /*0650*/  @P0 IMAD.MOV.U32 R10, RZ, RZ, R17 ;  /* 0x000000ffff0a0224 */ /* 0x000fca00078e0011 */
[----:B------:R-:W-:-:S07]  /*0660*/  SHF.L.W.U32.HI R11, R10, R9, R11 ;  /* 0x000000090a0b7219 */ /* 0x000fce0000010e0b */
.L_x_2:
[C---:B------:R-:W-:Y:S01]  /*0670*/  SHF.L.W.U32.HI R16, R11.reuse, 0x2, R12 ;  /* 0x000000020b107819 */ /* 0x040fe20000010e0c */
[----:B------:R-:W-:Y:S01]  /*0680*/  UMOV UR4, 0x54442d19 ;  /* 0x54442d1900047882 */ /* 0x000fe20000000000 */
[----:B------:R-:W-:Y:S01]  /*0690*/  SHF.L.U32 R11, R11, 0x2, RZ ;  /* 0x000000020b0b7819 */ /* 0x000fe200000006ff */
[----:B------:R-:W-:Y:S01]  /*06a0*/  UMOV UR5, 0x3bf921fb ;  /* 0x3bf921fb00057882 */ /* 0x000fe20000000000 */
[----:B------:R-:W-:Y:S02]  /*06b0*/  SHF.R.S32.HI R9, RZ, 0x1f, R16 ;  /* 0x0000001fff097819 */ /* 0x000fe40000011410 */
[----:B------:R-:W-:Y:S02]  /*06c0*/  ISETP.GE.AND P0, PT, R0, RZ, PT ;  /* 0x000000ff0000720c */ /* 0x000fe40003f06270 */
[C---:B------:R-:W-:Y:S02]  /*06d0*/  LOP3.LUT R14, R9.reuse, R11, RZ, 0x3c, !PT ;  /* 0x0000000b090e7212 */ /* 0x040fe400078e3cff */
[----:B------:R-:W-:-:S02]  /*06e0*/  LOP3.LUT R15, R9, R16, RZ, 0x3c, !PT ;  /* 0x00000010090f7212 */ /* 0x000fc400078e3cff */
[----:B------:R-:W-:Y:S02]  /*06f0*/  SHF.R.U32.HI R9, RZ, 0x1e, R12 ;  /* 0x0000001eff097819 */ /* 0x000fe4000001160c */
[----:B------:R-:W0:Y:S01]  /*0700*/  I2F.F64.S64 R10, R14 ;  /* 0x0000000e000a7312 */ /* 0x000e220000301c00 */
[C---:B------:R-:W-:Y:S02]  /*0710*/  LOP3.LUT R0, R16.reuse, R0, RZ, 0x3c, !PT ;  /* 0x0000000010007212 */ /* 0x040fe400078e3cff */
[----:B------:R-:W-:Y:S02]  /*0720*/  LEA.HI R9, R16, R9, RZ, 0x1 ;  /* 0x0000000910097211 */ /* 0x000fe400078f08ff */
[----:B------:R-:W-:-:S03]  /*0730*/  ISETP.GE.AND P1, PT, R0, RZ, PT ;  /* 0x000000ff0000720c */ /* 0x000fc60003f26270 */
[----:B------:R-:W-:-:S04]  /*0740*/  IMAD.MOV R0, RZ, RZ, -R9 ;  /* 0x000000ffff007224 */ /* 0x000fc800078e0a09 */
[----:B------:R-:W-:Y:S01]  /*0750*/  @!P0 IMAD.MOV.U32 R9, RZ, RZ, R0 ;  /* 0x000000ffff098224 */ /* 0x000fe200078e0000 */
[----:B0-----:R-:W-:-:S10]  /*0760*/  DMUL R10, R10, UR4 ;  /* 0x000000040a0a7c28 */ /* 0x001fd40008000000 */
[----:B------:R-:W0:Y:S02]  /*0770*/  F2F.F32.F64 R10, R10 ;  /* 0x0000000a000a7310 */ /* 0x000e240000301000 */
[----:B0-----:R-:W-:-:S07]  /*0780*/  FSEL R12, -R10, R10, !P1 ;  /* 0x0000000a0a0c7208 */ /* 0x001fce0004800100 */
.L_x_0:
[----:B------:R-:W-:Y:S01]  /*0790*/  ULEA.HI UR4, UR6, UR6, URZ, 0x1 ;  /* 0x0000000606047291 */ /* 0x000fe2000f8f08ff */
[----:B------:R-:W-:Y:S02]  /*07a0*/  IMAD.MOV.U32 R15, RZ, RZ, 0x37cbac00 ;  /* 0x37cbac00ff0f7424 */ /* 0x000fe400078e00ff */
[----:B------:R-:W-:Y:S01]  /*07b0*/  FMUL R10, R12, R12 ;  /* 0x0000000c0c0a7220 */ /* 0x000fe20000400000 */
[----:B------:R-:W-:Y:S01]  /*07c0*/  LOP3.LUT R11, R9, 0x1, RZ, 0xc0, !PT ;  /* 0x00000001090b7812 */ /* 0x000fe200078ec0ff */
[----:B------:R-:W-:Y:S01]  /*07d0*/  USHF.R.S32.HI UR4, URZ, 0x1, UR4 ;  /* 0x00000001ff047899 */ /* 0x000fe20008011404 */
[----:B------:R-:W-:Y:S02]  /*07e0*/  IMAD.MOV.U32 R17, RZ, RZ, 0x3effffff ;  /* 0x3effffffff117424 */ /* 0x000fe400078e00ff */
[----:B------:R-:W-:Y:S01]  /*07f0*/  FFMA R14, R10, R15, -0.0013887860113754868507 ;  /* 0xbab607ed0a0e7423 */ /* 0x000fe2000000000f */
[----:B------:R-:W-:Y:S01]  /*0800*/  ISETP.NE.U32.AND P0, PT, R11, 0x1, PT ;  /* 0x000000010b00780c */ /* 0x000fe20003f05070 */
[----:B------:R-:W-:Y:S01]  /*0810*/  BSSY.RECONVERGENT B0, `(.L_x_3) ;  /* 0x0000019000007945 */ /* 0x000fe20003800200 */
[----:B------:R-:W-:-:S02]  /*0820*/  MOV R15, 0x3d2aaabb ;  /* 0x3d2aaabb000f7802 */ /* 0x000fc40000000f00 */
[----:B------:R-:W-:Y:S02]  /*0830*/  I2FP.F32.S32 R0, UR4 ;  /* 0x0000000400007c45 */ /* 0x000fe40008201400 */
[----:B------:R-:W-:Y:S02]  /*0840*/  FSEL R11, R14, -0.00019574658654164522886, !P0 ;  /* 0xb94d41530e0b7808 */ /* 0x000fe40004000000 */
[----:B------:R-:W0:Y:S01]  /*0850*/  MUFU.RCP R19, R0 ;  /* 0x0000000000137308 */ /* 0x000e220000001000 */
[----:B------:R-:W-:Y:S01]  /*0860*/  FSEL R15, R15, 0.0083327032625675201416, !P0 ;  /* 0x3c0885e40f0f7808 */ /* 0x000fe20004000000 */
[----:B------:R-:W-:Y:S01]  /*0870*/  FADD R3, R3, -R0 ;  /* 0x8000000003037221 */ /* 0x000fe20000000000 */
[----:B------:R-:W-:Y:S02]  /*0880*/  FSEL R17, -R17, -0.16666662693023681641, !P0 ;  /* 0xbe2aaaa811117808 */ /* 0x000fe40004000100 */
[----:B------:R-:W-:Y:S01]  /*0890*/  LOP3.LUT P1, RZ, R9, 0x2, RZ, 0xc0, !PT ;  /* 0x0000000209ff7812 */ /* 0x000fe2000782c0ff */
[----:B------:R-:W-:Y:S01]  /*08a0*/  FFMA R15, R10, R11, R15 ;  /* 0x0000000b0a0f7223 */ /* 0x000fe2000000000f */
[----:B------:R-:W-:Y:S01]  /*08b0*/  FSEL R11, R12, 1, P0 ;  /* 0x3f8000000c0b7808 */ /* 0x000fe20000000000 */
[----:B------:R-:W1:Y:S02]  /*08c0*/  FCHK P0, R3, R0 ;  /* 0x0000000003007302 */ /* 0x000e640000000000 */
[----:B------:R-:W-:-:S02]  /*08d0*/  FFMA R15, R10, R15, R17 ;  /* 0x0000000f0a0f7223 */ /* 0x000fc40000000011 */
[----:B------:R-:W-:-:S04]  /*08e0*/  FFMA R10, R10, R11, RZ ;  /* 0x0000000b0a0a7223 */ /* 0x000fc800000000ff */
[----:B------:R-:W-:Y:S01]  /*08f0*/  FFMA R11, R10, R15, R11 ;  /* 0x0000000f0a0b7223 */ /* 0x000fe2000000000b */
[----:B0-----:R-:W-:-:S03]  /*0900*/  FFMA R14, -R0, R19, 1 ;  /* 0x3f800000000e7423 */ /* 0x001fc60000000113 */
[----:B------:R-:W-:Y:S01]  /*0910*/  @P1 FADD R11, RZ, -R11 ;  /* 0x8000000bff0b1221 */ /* 0x000fe20000000000 */
[----:B------:R-:W-:-:S04]  /*0920*/  FFMA R14, R19, R14, R19 ;  /* 0x0000000e130e7223 */ /* 0x000fc80000000013 */
[----:B------:R-:W-:-:S04]  /*0930*/  FFMA R9, R3, R14, RZ ;  /* 0x0000000e03097223 */ /* 0x000fc800000000ff */
[----:B------:R-:W-:-:S04]  /*0940*/  FFMA R10, -R0, R9, R3 ;  /* 0x00000009000a7223 */ /* 0x000fc80000000103 */
[----:B------:R-:W-:Y:S01]  /*0950*/  FFMA R20, R14, R10, R9 ;  /* 0x0000000a0e147223 */ /* 0x000fe20000000009 */
[----:B-1----:R-:W-:Y:S06]  /*0960*/  @!P0 BRA `(.L_x_4) ;  /* 0x00000000000c8947 */ /* 0x002fec0003800000 */
[----:B------:R-:W-:-:S07]  /*0970*/  MOV R38, 0x990 ;  /* 0x0000099000267802 */ /* 0x000fce0000000f00 */
[----:B------:R-:W-:Y:S05]  /*0980*/  CALL.REL.NOINC `($__internal_2_$__cuda_sm3x_div_rn_noftz_f32_slowpath) ;  /* 0x0000004c00ac7944 */ /* 0x000fea0003c00000 */
[----:B------:R-:W-:-:S07]  /*0990*/  IMAD.MOV.U32 R20, RZ, RZ, R0 ;  /* 0x000000ffff147224 */ /* 0x000fce00078e0000 */
.L_x_4:
[----:B------:R-:W-:Y:S05]  /*09a0*/  BSYNC.RECONVERGENT B0 ;  /* 0x0000000000007941 */ /* 0x000fea0003800200 */
.L_x_3:
[----:B------:R-:W-:Y:S01]  /*09b0*/  FMUL R20, R11, R20 ;  /* 0x000000140b147220 */ /* 0x000fe20000400000 */
[----:B------:R-:W-:Y:S01]  /*09c0*/  BSSY.RECONVERGENT B0, `(.L_x_5) ;  /* 0x0000045000007945 */ /* 0x000fe20003800200 */
[----:B------:R-:W-:-:S03]  /*09d0*/  IMAD.MOV.U32 R9, RZ, RZ, 0x3f800000 ;  /* 0x3f800000ff097424 */ /* 0x000fc600078e00ff */
[----:B------:R-:W-:-:S13]  /*09e0*/  FSETP.NEU.AND P0, PT, R20, 1, PT ;  /* 0x3f8000001400780b */ /* 0x000fda0003f0d000 */
[----:B------:R-:W-:Y:S05]  /*09f0*/  @!P0 BRA `(.L_x_6) ;  /* 0x0000000400048947 */ /* 0x000fea0003800000 */
[----:B------:R-:W-:-:S13]  /*0a00*/  FSETP.NAN.AND P0, PT, |R20|, |R20|, PT ;  /* 0x400000141400720b */ /* 0x000fda0003f08200 */
[----:B------:R-:W-:Y:S01]  /*0a10*/  @P0 FADD R9, R20, 2 ;  /* 0x4000000014090421 */ /* 0x000fe20000000000 */
[----:B------:R-:W-:Y:S06]  /*0a20*/  @P0 BRA `(.L_x_6) ;  /* 0x0000000000f80947 */ /* 0x000fec0003800000 */
[C---:B------:R-:W-:Y:S01]  /*0a30*/  FMUL R3, |R20|.reuse, 16777216 ;  /* 0x4b80000014037820 */ /* 0x040fe20000400200 */
[----:B------:R-:W-:Y:S01]  /*0a40*/  FSETP.GEU.AND P0, PT, |R20|, 1.175494350822287508e-38, PT ;  /* 0x008000001400780b */ /* 0x000fe20003f0e200 */
[----:B------:R-:W-:-:S03]  /*0a50*/  IMAD.MOV.U32 R14, RZ, RZ, 0x3a2c32e4 ;  /* 0x3a2c32e4ff0e7424 */ /* 0x000fc600078e00ff */
[----:B------:R-:W-:-:S04]  /*0a60*/  FSEL R3, R3, |R20|, !P0 ;  /* 0x4000001403037208 */ /* 0x000fc80004000000 */
[----:B------:R-:W-:-:S04]  /*0a70*/  IADD3 R0, PT, PT, R3, -0x3f3504f3, RZ ;  /* 0xc0cafb0d03007810 */ /* 0x000fc80007ffe0ff */
[----:B------:R-:W-:-:S05]  /*0a80*/  LOP3.LUT R0, R0, 0xff800000, RZ, 0xc0, !PT ;  /* 0xff80000000007812 */ /* 0x000fca00078ec0ff */
[----:B------:R-:W-:Y:S01]  /*0a90*/  IMAD.IADD R3, R3, 0x1, -R0 ;  /* 0x0000000103037824 */ /* 0x000fe200078e0a00 */
[----:B------:R-:W-:-:S03]  /*0aa0*/  I2FP.F32.S32 R0, R0 ;  /* 0x0000000000007245 */ /* 0x000fc60000201400 */
[C---:B------:R-:W-:Y:S01]  /*0ab0*/  FADD R10, R3.reuse, 1 ;  /* 0x3f800000030a7421 */ /* 0x040fe20000000000 */
[----:B------:R-:W-:Y:S01]  /*0ac0*/  FADD R9, R3, -1 ;  /* 0xbf80000003097421 */ /* 0x000fe20000000000 */
[----:B------:R-:W-:Y:S02]  /*0ad0*/  FSEL R3, RZ, -24, P0 ;  /* 0xc1c00000ff037808 */ /* 0x000fe40000000000 */
[----:B------:R-:W-:Y:S01]  /*0ae0*/  FSETP.NEU.AND P0, PT, |R20|, +INF , PT ;  /* 0x7f8000001400780b */ /* 0x000fe20003f0d200 */
[----:B------:R-:W-:Y:S01]  /*0af0*/  FADD R15, R9, R9 ;  /* 0x00000009090f7221 */ /* 0x000fe20000000000 */
[----:B------:R-:W0:Y:S01]  /*0b00*/  MUFU.RCP R10, R10 ;  /* 0x0000000a000a7308 */ /* 0x000e220000001000 */
[----:B------:R-:W-:Y:S01]  /*0b10*/  FFMA R0, R0, 1.1920928955078125e-07, R3 ;  /* 0x3400000000007823 */ /* 0x000fe20000000003 */
[----:B------:R-:W-:Y:S01]  /*0b20*/  FSETP.NEU.AND P0, PT, R20, RZ, P0 ;  /* 0x000000ff1400720b */ /* 0x000fe2000070d000 */
[----:B0-----:R-:W-:-:S04]  /*0b30*/  FMUL R15, R10, R15 ;  /* 0x0000000f0a0f7220 */ /* 0x001fc80000400000 */
[----:B------:R-:W-:Y:S01]  /*0b40*/  FADD R12, R9, -R15 ;  /* 0x8000000f090c7221 */ /* 0x000fe20000000000 */
[CC--:B------:R-:W-:Y:S01]  /*0b50*/  FMUL R3, R15.reuse, R15.reuse ;  /* 0x0000000f0f037220 */ /* 0x0c0fe20000400000 */
[----:B------:R-:W-:Y:S02]  /*0b60*/  FFMA R17, R15, 1.4426950216293334961, R0 ;  /* 0x3fb8aa3b0f117823 */ /* 0x000fe40000000000 */
[----:B------:R-:W-:Y:S01]  /*0b70*/  FADD R12, R12, R12 ;  /* 0x0000000c0c0c7221 */ /* 0x000fe20000000000 */
[----:B------:R-:W-:Y:S01]  /*0b80*/  FFMA R14, R3, R14, 0.0032181653659790754318 ;  /* 0x3b52e7db030e7423 */ /* 0x000fe2000000000e */
[----:B------:R-:W-:Y:S02]  /*0b90*/  FADD R0, R0, -R17 ;  /* 0x8000001100007221 */ /* 0x000fe40000000000 */
[----:B------:R-:W-:Y:S01]  /*0ba0*/  FFMA R9, R9, -R15, R12 ;  /* 0x8000000f09097223 */ /* 0x000fe2000000000c */
[----:B------:R-:W-:Y:S01]  /*0bb0*/  FFMA R14, R3, R14, 0.018033718690276145935 ;  /* 0x3c93bb73030e7423 */ /* 0x000fe2000000000e */
[----:B------:R-:W-:-:S02]  /*0bc0*/  FFMA R0, R15, 1.4426950216293334961, R0 ;  /* 0x3fb8aa3b0f007823 */ /* 0x000fc40000000000 */
[----:B------:R-:W-:Y:S01]  /*0bd0*/  FMUL R9, R10, R9 ;  /* 0x000000090a097220 */ /* 0x000fe20000400000 */
[----:B------:R-:W-:-:S03]  /*0be0*/  FFMA R14, R3, R14, 0.12022458761930465698 ;  /* 0x3df6384f030e7423 */ /* 0x000fc6000000000e */
[----:B------:R-:W-:Y:S01]  /*0bf0*/  FFMA R0, R9, 1.4426950216293334961, R0 ;  /* 0x3fb8aa3b09007823 */ /* 0x000fe20000000000 */
[----:B------:R-:W-:-:S03]  /*0c00*/  FMUL R14, R3, R14 ;  /* 0x0000000e030e7220 */ /* 0x000fc60000400000 */
[----:B------:R-:W-:Y:S01]  /*0c10*/  FFMA R10, R15, 1.9251366722983220825e-08, R0 ;  /* 0x32a55e340f0a7823 */ /* 0x000fe20000000000 */
[----:B------:R-:W-:-:S04]  /*0c20*/  FMUL R0, R14, 3 ;  /* 0x404000000e007820 */ /* 0x000fc80000400000 */
[----:B------:R-:W-:-:S04]  /*0c30*/  FFMA R9, R9, R0, R10 ;  /* 0x0000000009097223 */ /* 0x000fc8000000000a */
[----:B------:R-:W-:Y:S01]  /*0c40*/  FFMA R14, R15, R14, R9 ;  /* 0x0000000e0f0e7223 */ /* 0x000fe20000000009 */
[----:B------:R-:W-:-:S03]  /*0c50*/  IMAD.MOV.U32 R9, RZ, RZ, 0x391fcb8e ;  /* 0x391fcb8eff097424 */ /* 0x000fc600078e00ff */
[----:B------:R-:W-:-:S04]  /*0c60*/  FADD R0, R17, R14 ;  /* 0x0000000e11007221 */ /* 0x000fc80000000000 */
[----:B------:R-:W-:Y:S01]  /*0c70*/  FMUL R3, R0, 2 ;  /* 0x4000000000037820 */ /* 0x000fe20000400000 */
[----:B------:R-:W-:-:S03]  /*0c80*/  FADD R17, -R17, R0 ;  /* 0x0000000011117221 */ /* 0x000fc60000000100 */
[----:B------:R-:W0:Y:S01]  /*0c90*/  FRND R10, R3 ;  /* 0x00000003000a7307 */ /* 0x000e220000201000 */
[----:B------:R-:W-:Y:S01]  /*0ca0*/  FADD R17, R14, -R17 ;  /* 0x800000110e117221 */ /* 0x000fe20000000000 */
[----:B------:R-:W-:Y:S01]  /*0cb0*/  FFMA R0, R0, 2, -R3 ;  /* 0x4000000000007823 */ /* 0x000fe20000000803 */
[----:B------:R-:W-:-:S03]  /*0cc0*/  FSETP.GT.AND P2, PT, |R3|, 152, PT ;  /* 0x431800000300780b */ /* 0x000fc60003f44200 */
[----:B------:R-:W-:Y:S02]  /*0cd0*/  FFMA R17, R17, 2, R0 ;  /* 0x4000000011117823 */ /* 0x000fe40000000000 */
[----:B------:R-:W1:Y:S01]  /*0ce0*/  F2I.NTZ R12, R3 ;  /* 0x00000003000c7305 */ /* 0x000e620000203100 */
[----:B0-----:R-:W-:Y:S01]  /*0cf0*/  FADD R0, R3, -R10 ;  /* 0x8000000a03007221 */ /* 0x001fe20000000000 */
[----:B------:R-:W-:-:S03]  /*0d00*/  FSETP.GT.AND P1, PT, R10, RZ, PT ;  /* 0x000000ff0a00720b */ /* 0x000fc60003f24000 */
[----:B------:R-:W-:-:S04]  /*0d10*/  FADD R0, R0, R17 ;  /* 0x0000001100007221 */ /* 0x000fc80000000000 */
[----:B------:R-:W-:-:S04]  /*0d20*/  FFMA R9, R0, R9, 0.0013391353422775864601 ;  /* 0x3aaf85ed00097423 */ /* 0x000fc80000000009 */
[----:B------:R-:W-:-:S04]  /*0d30*/  FFMA R9, R0, R9, 0.0096188392490148544312 ;  /* 0x3c1d985600097423 */ /* 0x000fc80000000009 */
[----:B------:R-:W-:-:S04]  /*0d40*/  FFMA R9, R0, R9, 0.055503588169813156128 ;  /* 0x3d6357bb00097423 */ /* 0x000fc80000000009 */
[C---:B------:R-:W-:Y:S01]  /*0d50*/  FFMA R15, R0.reuse, R9, 0.24022644758224487305 ;  /* 0x3e75fdec000f7423 */ /* 0x040fe20000000009 */
[----:B------:R-:W-:Y:S02]  /*0d60*/  SEL R9, RZ, 0x83000000, P1 ;  /* 0x83000000ff097807 */ /* 0x000fe40000800000 */
[----:B------:R-:W-:Y:S01]  /*0d70*/  FSETP.GEU.AND P1, PT, R3, RZ, PT ;  /* 0x000000ff0300720b */ /* 0x000fe20003f2e000 */
[----:B------:R-:W-:Y:S01]  /*0d80*/  FFMA R15, R0, R15, 0.69314718246459960938 ;  /* 0x3f317218000f7423 */ /* 0x000fe2000000000f */
[----:B------:R-:W-:Y:S01]  /*0d90*/  IADD3 R10, PT, PT, R9, 0x7f000000, RZ ;  /* 0x7f000000090a7810 */ /* 0x000fe20007ffe0ff */
[----:B-1----:R-:W-:Y:S01]  /*0da0*/  IMAD R12, R12, 0x800000, -R9 ;  /* 0x008000000c0c7824 */ /* 0x002fe200078e0a09 */
[----:B------:R-:W-:Y:S01]  /*0db0*/  FSEL R9, RZ, +INF , !P1 ;  /* 0x7f800000ff097808 */ /* 0x000fe20004800000 */
[----:B------:R-:W-:Y:S01]  /*0dc0*/  FFMA R15, R0, R15, 1 ;  /* 0x3f800000000f7423 */ /* 0x000fe2000000000f */
[----:B------:R-:W-:-:S03]  /*0dd0*/  @!P0 FADD R0, R20, R20 ;  /* 0x0000001414008221 */ /* 0x000fc60000000000 */
[----:B------:R-:W-:-:S04]  /*0de0*/  FMUL R15, R10, R15 ;  /* 0x0000000f0a0f7220 */ /* 0x000fc80000400000 */
[----:B------:R-:W-:Y:S01]  /*0df0*/  @!P2 FMUL R9, R12, R15 ;  /* 0x0000000f0c09a220 */ /* 0x000fe20000400000 */
[----:B------:R-:W-:-:S07]  /*0e00*/  @!P0 LOP3.LUT R9, R0, 0x7fffffff, RZ, 0xc0, !PT ;  /* 0x7fffffff00098812 */ /* 0x000fce00078ec0ff */
.L_x_6:
[----:B------:R-:W-:Y:S05]  /*0e10*/  BSYNC.RECONVERGENT B0 ;  /* 0x0000000000007941 */ /* 0x000fea0003800200 */
.L_x_5:
[----:B------:R-:W0:Y:S01]  /*0e20*/  LDCU.64 UR4, c[0x0][0x390] ;  /* 0x00007200ff0477ac */ /* 0x000e220008000a00 */
[----:B------:R-:W-:Y:S01]  /*0e30*/  FADD R9, -R9, 1 ;  /* 0x3f80000009097421 */ /* 0x000fe20000000100 */
[----:B0-----:R-:W-:Y:S01]  /*0e40*/  I2FP.F32.S32 R0, UR4 ;  /* 0x0000000400007c45 */ /* 0x001fe20008201400 */
[----:B------:R-:W-:-:S03]  /*0e50*/  USHF.R.U32.HI UR4, URZ, 0x1, UR5 ;  /* 0x00000001ff047899 */ /* 0x000fc60008011605 */
[----:B------:R-:W0:Y:S08]  /*0e60*/  MUFU.RCP R3, R0 ;  /* 0x0000000000037308 */ /* 0x000e300000001000 */
[----:B------:R-:W1:Y:S01]  /*0e70*/  FCHK P0, R11, R0 ;  /* 0x000000000b007302 */ /* 0x000e620000000000 */
[----:B0-----:R-:W-:-:S04]  /*0e80*/  FFMA R10, -R0, R3, 1 ;  /* 0x3f800000000a7423 */ /* 0x001fc80000000103 */
[----:B------:R-:W-:-:S04]  /*0e90*/  FFMA R10, R3, R10, R3 ;  /* 0x0000000a030a7223 */ /* 0x000fc80000000003 */
[----:B------:R-:W-:-:S04]  /*0ea0*/  FFMA R3, R11, R10, RZ ;  /* 0x0000000a0b037223 */ /* 0x000fc800000000ff */
[----:B------:R-:W-:-:S04]  /*0eb0*/  FFMA R12, -R0, R3, R11 ;  /* 0x00000003000c7223 */ /* 0x000fc8000000010b */
[----:B------:R-:W-:Y:S01]  /*0ec0*/  FFMA R22, R10, R12, R3 ;  /* 0x0000000c0a167223 */ /* 0x000fe20000000003 */
[----:B------:R-:W-:Y:S01]  /*0ed0*/  I2FP.F32.U32 R10, UR4 ;  /* 0x00000004000a7c45 */ /* 0x000fe20008201000 */
[----:B-1----:R-:W-:Y:S06]  /*0ee0*/  @!P0 BRA `(.L_x_7) ;  /* 0x0000000000108947 */ /* 0x002fec0003800000 */
[----:B------:R-:W-:Y:S01]  /*0ef0*/  IMAD.MOV.U32 R3, RZ, RZ, R11 ;  /* 0x000000ffff037224 */ /* 0x000fe200078e000b */
[----:B------:R-:W-:-:S07]  /*0f00*/  MOV R38, 0xf20 ;  /* 0x00000f2000267802 */ /* 0x000fce0000000f00 */
[----:B------:R-:W-:Y:S05]  /*0f10*/  CALL.REL.NOINC `($__internal_2_$__cuda_sm3x_div_rn_noftz_f32_slowpath) ;  /* 0x0000004800487944 */ /* 0x000fea0003c00000 */
[----:B------:R-:W-:-:S07]  /*0f20*/  IMAD.MOV.U32 R22, RZ, RZ, R0 ;  /* 0x000000ffff167224 */ /* 0x000fce00078e0000 */
.L_x_7:
[----:B------:R-:W0:Y:S01]  /*0f30*/  MUFU.RCP R3, R10 ;  /* 0x0000000a00037308 */ /* 0x000e220000001000 */
[----:B------:R-:W1:Y:S01]  /*0f40*/  LDCU UR4, c[0x0][0x394] ;  /* 0x00007280ff0477ac */ /* 0x000e620008000800 */
[----:B------:R-:W-:Y:S01]  /*0f50*/  FADD R13, R13, -R10 ;  /* 0x8000000a0d0d7221 */ /* 0x000fe20000000000 */
[----:B------:R-:W-:Y:S05]  /*0f60*/  BSSY.RECONVERGENT B0, `(.L_x_8) ;  /* 0x000000e000007945 */ /* 0x000fea0003800200 */
[----:B------:R-:W2:Y:S01]  /*0f70*/  FCHK P0, -R13, R10 ;  /* 0x0000000a0d007302 */ /* 0x000ea20000000100 */
[----:B0-----:R-:W-:-:S04]  /*0f80*/  FFMA R0, -R10, R3, 1 ;  /* 0x3f8000000a007423 */ /* 0x001fc80000000103 */
[----:B------:R-:W-:Y:S01]  /*0f90*/  FFMA R0, R3, R0, R3 ;  /* 0x0000000003007223 */ /* 0x000fe20000000003 */
[----:B-1----:R-:W-:-:S03]  /*0fa0*/  I2FP.F32.U32 R3, UR4 ;  /* 0x0000000400037c45 */ /* 0x002fc60008201000 */
[----:B------:R-:W-:Y:S02]  /*0fb0*/  FFMA R11, -R13, R0, RZ ;  /* 0x000000000d0b7223 */ /* 0x000fe400000001ff */
[----:B------:R-:W-:Y:S02]  /*0fc0*/  FMUL R22, R3, R22 ;  /* 0x0000001603167220 */ /* 0x000fe40000400000 */
[----:B------:R-:W-:-:S04]  /*0fd0*/  FFMA R12, -R10, R11, -R13 ;  /* 0x0000000b0a0c7223 */ /* 0x000fc8000000090d */
[----:B------:R-:W-:Y:S01]  /*0fe0*/  FFMA R0, R0, R12, R11 ;  /* 0x0000000c00007223 */ /* 0x000fe2000000000b */
[----:B--2---:R-:W-:Y:S06]  /*0ff0*/  @!P0 BRA `(.L_x_9) ;  /* 0x0000000000108947 */ /* 0x004fec0003800000 */
[----:B------:R-:W-:Y:S01]  /*1000*/  FADD R3, -R13, -RZ ;  /* 0x800000ff0d037221 */ /* 0x000fe20000000100 */
[----:B------:R-:W-:Y:S02]  /*1010*/  MOV R0, R10 ;  /* 0x0000000a00007202 */ /* 0x000fe40000000f00 */
[----:B------:R-:W-:-:S07]  /*1020*/  MOV R38, 0x1040 ;  /* 0x0000104000267802 */ /* 0x000fce0000000f00 */
[----:B------:R-:W-:Y:S05]  /*1030*/  CALL.REL.NOINC `($__internal_2_$__cuda_sm3x_div_rn_noftz_f32_slowpath) ;  /* 0x0000004800007944 */ /* 0x000fea0003c00000 */
.L_x_9:
[----:B------:R-:W-:Y:S05]  /*1040*/  BSYNC.RECONVERGENT B0 ;  /* 0x0000000000007941 */ /* 0x000fea0003800200 */
.L_x_8:
[----:B------:R-:W-:Y:S01]  /*1050*/  FMUL R22, R22, R0 ;  /* 0x0000000016167220 */ /* 0x000fe20000400000 */
[----:B------:R-:W-:Y:S01]  /*1060*/  BSSY.RECONVERGENT B0, `(.L_x_10) ;  /* 0x0000008000007945 */ /* 0x000fe20003800200 */
[----:B------:R-:W-:Y:S01]  /*1070*/  IMAD.MOV.U32 R30, RZ, RZ, RZ ;  /* 0x000000ffff1e7224 */ /* 0x000fe200078e00ff */
[----:B------:R-:W-:Y:S01]  /*1080*/  MOV R0, 0x10e0 ;  /* 0x000010e000007802 */ /* 0x000fe20000000f00 */
[----:B------:R-:W0:Y:S01]  /*1090*/  F2F.F64.F32 R10, R22 ;  /* 0x00000016000a7310 */ /* 0x000e220000201800 */
[----:B------:R-:W-:Y:S01]  /*10a0*/  IMAD.MOV.U32 R25, RZ, RZ, 0x40000000 ;  /* 0x40000000ff197424 */ /* 0x000fe200078e00ff */
[----:B0-----:R-:W-:-:S10]  /*10b0*/  DADD R28, -RZ, |R10| ;  /* 0x00000000ff1c7229 */ /* 0x001fd4000000050a */
[----:B------:R-:W-:-:S07]  /*10c0*/  IMAD.MOV.U32 R3, RZ, RZ, R29 ;  /* 0x000000ffff037224 */ /* 0x000fce00078e001d */
[----:B------:R-:W-:Y:S05]  /*10d0*/  CALL.REL.NOINC `($resultPixel$__internal_accurate_pow) ;  /* 0x0000004c00707944 */ /* 0x000fea0003c00000 */
[----:B------:R-:W-:Y:S05]  /*10e0*/  BSYNC.RECONVERGENT B0 ;  /* 0x0000000000007941 */ /* 0x000fea0003800200 */
.L_x_10:
[----:B------:R-:W-:Y:S01]  /*10f0*/  DADD R12, R10, 2 ;  /* 0x400000000a0c7429 */ /* 0x000fe20000000000 */
[----:B------:R-:W-:Y:S01]  /*1100*/  FSETP.NEU.AND P0, PT, R22, RZ, PT ;  /* 0x000000ff1600720b */ /* 0x000fe20003f0d000 */
[----:B------:R-:W-:Y:S01]  /*1110*/  BSSY.RECONVERGENT B0, `(.L_x_11) ;  /* 0x000000c000007945 */ /* 0x000fe20003800200 */
[----:B------:R-:W-:-:S07]  /*1120*/  MOV R29, R3 ;  /* 0x00000003001d7202 */ /* 0x000fce0000000f00 */
[----:B------:R-:W-:-:S04]  /*1130*/  LOP3.LUT R12, R13, 0x7ff00000, RZ, 0xc0, !PT ;  /* 0x7ff000000d0c7812 */ /* 0x000fc800078ec0ff */
[----:B------:R-:W-:Y:S02]  /*1140*/  ISETP.NE.AND P1, PT, R12, 0x7ff00000, PT ;  /* 0x7ff000000c00780c */ /* 0x000fe40003f25270 */
[----:B------:R-:W-:-:S11]  /*1150*/  @!P0 CS2R R28, SRZ ;  /* 0x00000000001c8805 */ /* 0x000fd6000001ff00 */
[----:B------:R-:W-:Y:S05]  /*1160*/  @P1 BRA `(.L_x_12) ;  /* 0x0000000000181947 */ /* 0x000fea0003800000 */
[----:B------:R-:W-:-:S13]  /*1170*/  FSETP.NAN.AND P0, PT, R22, R22, PT ;  /* 0x000000161600720b */ /* 0x000fda0003f08000 */
[----:B------:R-:W-:Y:S01]  /*1180*/  @P0 DADD R28, R10, 2 ;  /* 0x400000000a1c0429 */ /* 0x000fe20000000000 */
[----:B------:R-:W-:Y:S10]  /*1190*/  @P0 BRA `(.L_x_12) ;  /* 0x00000000000c0947 */ /* 0x000ff40003800000 */
[----:B------:R-:W-:-:S14]  /*11a0*/  DSETP.NEU.AND P0, PT, |R10|, +INF , PT ;  /* 0x7ff000000a00742a */ /* 0x000fdc0003f0d200 */
[----:B------:R-:W-:Y:S02]  /*11b0*/  @!P0 IMAD.MOV.U32 R28, RZ, RZ, 0x0 ;  /* 0x00000000ff1c8424 */ /* 0x000fe400078e00ff */
[----:B------:R-:W-:-:S07]  /*11c0*/  @!P0 IMAD.MOV.U32 R29, RZ, RZ, 0x7ff00000 ;  /* 0x7ff00000ff1d8424 */ /* 0x000fce00078e00ff */
.L_x_12:
[----:B------:R-:W-:Y:S05]  /*11d0*/  BSYNC.RECONVERGENT B0 ;  /* 0x0000000000007941 */ /* 0x000fea0003800200 */
.L_x_11:
[----:B------:R-:W-:Y:S01]  /*11e0*/  DADD R38, -R28, 1 ;  /* 0x3ff000001c267429 */ /* 0x000fe20000000100 */
[----:B------:R-:W-:Y:S01]  /*11f0*/  MOV R14, 0x0 ;  /* 0x00000000000e7802 */ /* 0x000fe20000000f00 */
[----:B------:R-:W-:Y:S01]  /*1200*/  IMAD.MOV.U32 R15, RZ, RZ, 0x3fd80000 ;  /* 0x3fd80000ff0f7424 */ /* 0x000fe200078e00ff */
[----:B------:R-:W-:Y:S01]  /*1210*/  BSSY.RECONVERGENT B0, `(.L_x_13) ;  /* 0x0000017000007945 */ /* 0x000fe20003800200 */
[----:B------:R-:W-:Y:S02]  /*1220*/  FSETP.NEU.AND P0, PT, R22, 1, PT ;  /* 0x3f8000001600780b */ /* 0x000fe40003f0d000 */
[----:B------:R-:W0:Y:S04]  /*1230*/  MUFU.RSQ64H R11, R39 ;  /* 0x00000027000b7308 */ /* 0x000e280000001c00 */
[----:B------:R-:W-:-:S05]  /*1240*/  VIADD R10, R39, 0xfcb00000 ;  /* 0xfcb00000270a7836 */ /* 0x000fca0000000000 */
[----:B------:R-:W-:Y:S01]  /*1250*/  ISETP.GE.U32.AND P1, PT, R10, 0x7ca00000, PT ;  /* 0x7ca000000a00780c */ /* 0x000fe20003f26070 */
[----:B0-----:R-:W-:-:S08]  /*1260*/  DMUL R12, R10, R10 ;  /* 0x0000000a0a0c7228 */ /* 0x001fd00000000000 */
[----:B------:R-:W-:-:S08]  /*1270*/  DFMA R12, R38, -R12, 1 ;  /* 0x3ff00000260c742b */ /* 0x000fd0000000080c */
[----:B------:R-:W-:Y:S02]  /*1280*/  DFMA R14, R12, R14, 0.5 ;  /* 0x3fe000000c0e742b */ /* 0x000fe4000000000e */
[----:B------:R-:W-:-:S08]  /*1290*/  DMUL R12, R10, R12 ;  /* 0x0000000c0a0c7228 */ /* 0x000fd00000000000 */
[----:B------:R-:W-:-:S08]  /*12a0*/  DFMA R30, R14, R12, R10 ;  /* 0x0000000c0e1e722b */ /* 0x000fd0000000000a */
[----:B------:R-:W-:Y:S02]  /*12b0*/  DMUL R28, R38, R30 ;  /* 0x0000001e261c7228 */ /* 0x000fe40000000000 */
[----:B------:R-:W-:Y:S02]  /*12c0*/  VIADD R15, R31, 0xfff00000 ;  /* 0xfff000001f0f7836 */ /* 0x000fe40000000000 */
[----:B------:R-:W-:-:S04]  /*12d0*/  IMAD.MOV.U32 R14, RZ, RZ, R30 ;  /* 0x000000ffff0e7224 */ /* 0x000fc800078e001e */
[----:B------:R-:W-:-:S08]  /*12e0*/  DFMA R34, R28, -R28, R38 ;  /* 0x8000001c1c22722b */ /* 0x000fd00000000026 */
[----:B------:R-:W-:Y:S01]  /*12f0*/  DFMA R12, R34, R14, R28 ;  /* 0x0000000e220c722b */ /* 0x000fe2000000001c */
[----:B------:R-:W-:Y:S10]  /*1300*/  @!P1 BRA `(.L_x_14) ;  /* 0x00000000001c9947 */ /* 0x000ff40003800000 */
[----:B------:R-:W-:Y:S01]  /*1310*/  MOV R55, R39 ;  /* 0x0000002700377202 */ /* 0x000fe20000000f00 */
[----:B------:R-:W-:Y:S01]  /*1320*/  IMAD.MOV.U32 R42, RZ, RZ, R10 ;  /* 0x000000ffff2a7224 */ /* 0x000fe200078e000a */
[----:B------:R-:W-:Y:S01]  /*1330*/  MOV R0, 0x1360 ;  /* 0x0000136000007802 */ /* 0x000fe20000000f00 */
[----:B------:R-:W-:-:S07]  /*1340*/  IMAD.MOV.U32 R33, RZ, RZ, R15 ;  /* 0x000000ffff217224 */ /* 0x000fce00078e000f */
[----:B------:R-:W-:Y:S05]  /*1350*/  CALL.REL.NOINC `($__internal_0_$__cuda_sm20_dsqrt_rn_f64_mediumpath_v1) ;  /* 0x00000040002c7944 */ /* 0x000fea0003c00000 */
[----:B------:R-:W-:Y:S01]  /*1360*/  IMAD.MOV.U32 R12, RZ, RZ, R40 ;  /* 0x000000ffff0c7224 */ /* 0x000fe200078e0028 */
[----:B------:R-:W-:-:S07]  /*1370*/  MOV R13, R41 ;  /* 0x00000029000d7202 */ /* 0x000fce0000000f00 */
.L_x_14:
[----:B------:R-:W-:Y:S05]  /*1380*/  BSYNC.RECONVERGENT B0 ;  /* 0x0000000000007941 */ /* 0x000fea0003800200 */
.L_x_13:
[----:B------:R-:W0:Y:S01]  /*1390*/  LDCU UR4, c[0x0][0x3bc] ;  /* 0x00007780ff0477ac */ /* 0x000e220008000800 */
[----:B------:R-:W1:Y:S02]  /*13a0*/  F2F.F32.F64 R12, R12 ;  /* 0x0000000c000c7310 */ /* 0x000e640000301000 */
[----:B-1----:R-:W-:Y:S02]  /*13b0*/  FSEL R3, R12, RZ, P0 ;  /* 0x000000ff0c037208 */ /* 0x002fe40000000000 */
[----:B0-----:R-:W-:-:S13]  /*13c0*/  FSETP.NEU.AND P1, PT, RZ, UR4, PT ;  /* 0x00000004ff007c0b */ /* 0x001fda000bf2d000 */
[----:B------:R-:W-:Y:S05]  /*13d0*/  @!P1 BRA `(.L_x_15) ;  /* 0x0000000c00b89947 */ /* 0x000fea0003800000 */
[----:B------:R-:W0:Y:S02]  /*13e0*/  LDC R10, c[0x3][RZ] ;  /* 0x00c00000ff0a7b82 */ /* 0x000e240000000800 */
[----:B0-----:R-:W-:-:S04]  /*13f0*/  FMUL R10, R10, UR4 ;  /* 0x000000040a0a7c20 */ /* 0x001fc80008400000 */
[C---:B------:R-:W-:Y:S01]  /*1400*/  FMUL R0, R10.reuse, 0.63661974668502807617 ;  /* 0x3f22f9830a007820 */ /* 0x040fe20000400000 */
[----:B------:R-:W-:-:S04]  /*1410*/  FSETP.GE.AND P0, PT, |R10|, 105615, PT ;  /* 0x47ce47800a00780b */ /* 0x000fc80003f06200 */
[----:B------:R-:W-:Y:S01]  /*1420*/  P2R R14, PR, RZ, 0x1 ;  /* 0x00000001ff0e7803 */ /* 0x000fe20000000000 */
[----:B------:R-:W0:Y:S02]  /*1430*/  F2I.NTZ R0, R0 ;  /* 0x0000000000007305 */ /* 0x000e240000203100 */
[----:B0-----:R-:W-:-:S05]  /*1440*/  I2FP.F32.S32 R11, R0 ;  /* 0x00000000000b7245 */ /* 0x001fca0000201400 */
[----:B------:R-:W-:-:S04]  /*1450*/  FFMA R12, R11, -1.5707962512969970703, R10 ;  /* 0xbfc90fda0b0c7823 */ /* 0x000fc8000000000a */
[----:B------:R-:W-:-:S04]  /*1460*/  FFMA R12, R11, -7.5497894158615963534e-08, R12 ;  /* 0xb3a221680b0c7823 */ /* 0x000fc8000000000c */
[----:B------:R-:W-:Y:S01]  /*1470*/  FFMA R11, R11, -5.3903029534742383927e-15, R12 ;  /* 0xa7c234c50b0b7823 */ /* 0x000fe2000000000c */
[----:B------:R-:W-:-:S03]  /*1480*/  IMAD.MOV.U32 R12, RZ, RZ, R0 ;  /* 0x000000ffff0c7224 */ /* 0x000fc600078e0000 */
[----:B------:R-:W-:Y:S01]  /*1490*/  IMAD.MOV.U32 R13, RZ, RZ, R11 ;  /* 0x000000ffff0d7224 */ /* 0x000fe200078e000b */
[----:B------:R-:W-:Y:S06]  /*14a0*/  @!P0 BRA `(.L_x_16) ;  /* 0x0000000400708947 */ /* 0x000fec0003800000 */
[----:B------:R-:W-:-:S13]  /*14b0*/  FSETP.NEU.AND P0, PT, |R10|, +INF , PT ;  /* 0x7f8000000a00780b */ /* 0x000fda0003f0d200 */
[----:B------:R-:W-:Y:S01]  /*14c0*/  @!P0 FMUL R13, RZ, R10 ;  /* 0x0000000aff0d8220 */ /* 0x000fe20000400000 */
[----:B------:R-:W-:Y:S01]  /*14d0*/  @!P0 IMAD.MOV.U32 R0, RZ, RZ, RZ ;  /* 0x000000ffff008224 */ /* 0x000fe200078e00ff */
[----:B------:R-:W-:Y:S06]  /*14e0*/  @!P0 BRA `(.L_x_16) ;  /* 0x0000000400608947 */ /* 0x000fec0003800000 */
[----:B------:R-:W-:Y:S02]  /*14f0*/  SHF.L.U32 R0, R10, 0x8, RZ ;  /* 0x000000080a007819 */ /* 0x000fe400000006ff */
[----:B------:R-:W-:Y:S01]  /*1500*/  CS2R R18, SRZ ;  /* 0x0000000000127805 */ /* 0x000fe2000001ff00 */
[----:B------:R-:W-:Y:S01]  /*1510*/  IMAD.MOV.U32 R21, RZ, RZ, RZ ;  /* 0x000000ffff157224 */ /* 0x000fe200078e00ff */
[----:B------:R-:W0:Y:S01]  /*1520*/  LDCU.64 UR6, c[0x4][URZ] ;  /* 0x01000000ff0677ac */ /* 0x000e220008000a00 */
[----:B------:R-:W-:Y:S01]  /*1530*/  LOP3.LUT R0, R0, 0x80000000, RZ, 0xfc, !PT ;  /* 0x8000000000007812 */ /* 0x000fe200078efcff */
[----:B------:R-:W-:-:S06]  /*1540*/  UMOV UR4, URZ ;  /* 0x000000ff00047c82 */ /* 0x000fcc0008000000 */
.L_x_17:
        /* <DEDUP_REMOVED lines=11> */
[----:B------:R-:W-:Y:S01]  /*1600*/  ISETP.EQ.AND P5, PT, R18, 0x14, PT ;  /* 0x000000141200780c */ /* 0x000fe20003fa2270 */
[----:B--2---:R-:W-:-:S03]  /*1610*/  IMAD.WIDE.U32 R14, R15, R0, RZ ;  /* 0x000000000f0e7225 */ /* 0x004fc600078e00ff */
[----:B------:R-:W-:-:S04]  /*1620*/  IADD3 R13, P2, PT, R14, R19, RZ ;  /* 0x000000130e0d7210 */ /* 0x000fc80007f5e0ff */
[----:B------:R-:W-:Y:S01]  /*1630*/  IADD3.X R19, PT, PT, R15, R21, RZ, P2, !PT ;  /* 0x000000150f137210 */ /* 0x000fe200017fe4ff */
[--C-:B------:R-:W-:Y:S01]  /*1640*/  @P0 IMAD.MOV.U32 R8, RZ, RZ, R13.reuse ;  /* 0x000000ffff080224 */ /* 0x100fe200078e000d */
[C---:B------:R-:W-:Y:S01]  /*1650*/  ISETP.EQ.AND P2, PT, R18.reuse, 0x8, PT ;  /* 0x000000081200780c */ /* 0x040fe20003f42270 */
[--C-:B------:R-:W-:Y:S01]  /*1660*/  @P1 IMAD.MOV.U32 R7, RZ, RZ, R13.reuse ;  /* 0x000000ffff071224 */ /* 0x100fe200078e000d */
[----:B------:R-:W-:Y:S01]  /*1670*/  @P3 MOV R5, R13 ;  /* 0x0000000d00053202 */ /* 0x000fe20000000f00 */
[--C-:B------:R-:W-:Y:S02]  /*1680*/  @P4 IMAD.MOV.U32 R4, RZ, RZ, R13.reuse ;  /* 0x000000ffff044224 */ /* 0x100fe400078e000d */
[----:B------:R-:W-:Y:S02]  /*1690*/  @P5 IMAD.MOV.U32 R2, RZ, RZ, R13 ;  /* 0x000000ffff025224 */ /* 0x000fe400078e000d */
[----:B------:R-:W-:-:S06]  /*16a0*/  VIADD R18, R18, 0x4 ;  /* 0x0000000412127836 */ /* 0x000fcc0000000000 */
        /* <DEDUP_REMOVED lines=13> */
[----:B------:R-:W-:-:S03]  /*1780*/  ISETP.EQ.AND P5, PT, R16, 0x4, PT ;  /* 0x000000041000780c */ /* 0x000fc60003fa2270 */
[--C-:B------:R-:W-:Y:S01]  /*1790*/  @P3 IMAD.MOV.U32 R13, RZ, RZ, R8.reuse ;  /* 0x000000ffff0d3224 */ /* 0x100fe200078e0008 */
[C---:B------:R-:W-:Y:S01]  /*17a0*/  ISETP.EQ.AND P3, PT, R16.reuse, -0x4, PT ;  /* 0xfffffffc1000780c */ /* 0x040fe20003f62270 */
[----:B------:R-:W-:Y:S01]  /*17b0*/  @P4 IMAD.MOV.U32 R14, RZ, RZ, R8 ;  /* 0x000000ffff0e4224 */ /* 0x000fe200078e0008 */
[----:B------:R-:W-:Y:S01]  /*17c0*/  @P4 MOV R13, R7 ;  /* 0x00000007000d4202 */ /* 0x000fe20000000f00 */
[----:B------:R-:W-:Y:S01]  /*17d0*/  @P0 IMAD.MOV.U32 R14, RZ, RZ, R7 ;  /* 0x000000ffff0e0224 */ /* 0x000fe200078e0007 */
[----:B------:R-:W-:Y:S01]  /*17e0*/  ISETP.EQ.AND P4, PT, R16, RZ, PT ;  /* 0x000000ff1000720c */ /* 0x000fe20003f82270 */
[--C-:B------:R-:W-:Y:S01]  /*17f0*/  @P0 IMAD.MOV.U32 R13, RZ, RZ, R6.reuse ;  /* 0x000000ffff0d0224 */ /* 0x100fe200078e0006 */
[----:B------:R-:W-:Y:S01]  /*1800*/  @P1 MOV R13, R5 ;  /* 0x00000005000d1202 */ /* 0x000fe20000000f00 */
[----:B------:R-:W-:Y:S02]  /*1810*/  @P1 IMAD.MOV.U32 R14, RZ, RZ, R6 ;  /* 0x000000ffff0e1224 */ /* 0x000fe400078e0006 */
[----:B------:R-:W-:-:S02]  /*1820*/  @P2 IMAD.MOV.U32 R14, RZ, RZ, R5 ;  /* 0x000000ffff0e2224 */ /* 0x000fc400078e0005 */
[--C-:B------:R-:W-:Y:S02]  /*1830*/  @P2 IMAD.MOV.U32 R13, RZ, RZ, R4.reuse ;  /* 0x000000ffff0d2224 */ /* 0x100fe400078e0004 */
[----:B------:R-:W-:Y:S01]  /*1840*/  @P3 IMAD.MOV.U32 R14, RZ, RZ, R4 ;  /* 0x000000ffff0e3224 */ /* 0x000fe200078e0004 */
[----:B------:R-:W-:-:S03]  /*1850*/  @P3 MOV R13, R2 ;  /* 0x00000002000d3202 */ /* 0x000fc60000000f00 */
[----:B------:R-:W-:Y:S02]  /*1860*/  @P4 IMAD.MOV.U32 R14, RZ, RZ, R2 ;  /* 0x000000ffff0e4224 */ /* 0x000fe400078e0002 */
[--C-:B------:R-:W-:Y:S02]  /*1870*/  @P4 IMAD.MOV.U32 R13, RZ, RZ, R19.reuse ;  /* 0x000000ffff0d4224 */ /* 0x100fe400078e0013 */
[----:B------:R-:W-:Y:S01]  /*1880*/  @P5 IMAD.MOV.U32 R14, RZ, RZ, R19 ;  /* 0x000000ffff0e5224 */ /* 0x000fe200078e0013 */
[----:B------:R-:W-:Y:S06]  /*1890*/  @!P6 BRA `(.L_x_18) ;  /* 0x00000000002ce947 */ /* 0x000fec0003800000 */
[----:B------:R-:W-:Y:S01]  /*18a0*/  @P0 MOV R15, R8 ;  /* 0x00000008000f0202 */ /* 0x000fe20000000f00 */
[----:B------:R-:W-:Y:S01]  /*18b0*/  @P1 IMAD.MOV.U32 R15, RZ, RZ, R7 ;  /* 0x000000ffff0f1224 */ /* 0x000fe200078e0007 */
[----:B------:R-:W-:Y:S01]  /*18c0*/  ISETP.EQ.AND P0, PT, R16, 0x8, PT ;  /* 0x000000081000780c */ /* 0x000fe20003f02270 */
[----:B------:R-:W-:Y:S01]  /*18d0*/  @P2 IMAD.MOV.U32 R15, RZ, RZ, R6 ;  /* 0x000000ffff0f2224 */ /* 0x000fe200078e0006 */
[----:B------:R-:W-:Y:S01]  /*18e0*/  LOP3.LUT R0, R0, 0x1f, RZ, 0xc0, !PT ;  /* 0x0000001f00007812 */ /* 0x000fe200078ec0ff */
[----:B------:R-:W-:Y:S01]  /*18f0*/  @P3 IMAD.MOV.U32 R15, RZ, RZ, R5 ;  /* 0x000000ffff0f3224 */ /* 0x000fe200078e0005 */
[----:B------:R-:W-:Y:S01]  /*1900*/  @P4 MOV R15, R4 ;  /* 0x00000004000f4202 */ /* 0x000fe20000000f00 */
[----:B------:R-:W-:Y:S01]  /*1910*/  @P5 IMAD.MOV.U32 R15, RZ, RZ, R2 ;  /* 0x000000ffff0f5224 */ /* 0x000fe200078e0002 */
[----:B------:R-:W-:-:S07]  /*1920*/  SHF.L.W.U32.HI R13, R14, R0, R13 ;  /* 0x000000000e0d7219 */ /* 0x000fce0000010e0d */
[----:B------:R-:W-:-:S05]  /*1930*/  @P0 IMAD.MOV.U32 R15, RZ, RZ, R19 ;  /* 0x000000ffff0f0224 */ /* 0x000fca00078e0013 */
[----:B------:R-:W-:-:S07]  /*1940*/  SHF.L.W.U32.HI R14, R15, R0, R14 ;  /* 0x000000000f0e7219 */ /* 0x000fce0000010e0e */
.L_x_18:
[C---:B------:R-:W-:Y:S01]  /*1950*/  SHF.L.W.U32.HI R19, R14.reuse, 0x2, R13 ;  /* 0x000000020e137819 */ /* 0x040fe20000010e0d */
[----:B------:R-:W-:Y:S01]  /*1960*/  IMAD.SHL.U32 R14, R14, 0x4, RZ ;  /* 0x000000040e0e7824 */ /* 0x000fe200078e00ff */
[----:B------:R-:W-:Y:S01]  /*1970*/  UMOV UR4, 0x54442d19 ;  /* 0x54442d1900047882 */ /* 0x000fe20000000000 */
        /* <DEDUP_REMOVED lines=9> */
[----:B------:R-:W-:Y:S02]  /*1a10*/  ISETP.GE.AND P1, PT, R13, RZ, PT ;  /* 0x000000ff0d00720c */ /* 0x000fe40003f26270 */
[----:B------:R-:W-:-:S05]  /*1a20*/  IADD3 R13, PT, PT, -R0, RZ, RZ ;  /* 0x000000ff000d7210 */ /* 0x000fca0007ffe1ff */
[----:B------:R-:W-:Y:S01]  /*1a30*/  @!P0 IMAD.MOV.U32 R0, RZ, RZ, R13 ;  /* 0x000000ffff008224 */ /* 0x000fe200078e000d */
[----:B0-----:R-:W-:-:S10]  /*1a40*/  DMUL R14, R14, UR4 ;  /* 0x000000040e0e7c28 */ /* 0x001fd40008000000 */
[----:B------:R-:W0:Y:S02]  /*1a50*/  F2F.F32.F64 R14, R14 ;  /* 0x0000000e000e7310 */ /* 0x000e240000301000 */
[----:B0-----:R-:W-:-:S07]  /*1a60*/  FSEL R13, -R14, R14, !P1 ;  /* 0x0000000e0e0d7208 */ /* 0x001fce0004800100 */
.L_x_16:
[----:B------:R-:W-:Y:S02]  /*1a70*/  IMAD.MOV.U32 R14, RZ, RZ, 0x37cbac00 ;  /* 0x37cbac00ff0e7424 */ /* 0x000fe400078e00ff */
[----:B------:R-:W-:Y:S01]  /*1a80*/  FMUL R15, R13, R13 ;  /* 0x0000000d0d0f7220 */ /* 0x000fe20000400000 */
[C---:B------:R-:W-:Y:S01]  /*1a90*/  LOP3.LUT R17, R0.reuse, 0x1, RZ, 0xc0, !PT ;  /* 0x0000000100117812 */ /* 0x040fe200078ec0ff */
[----:B------:R-:W-:Y:S01]  /*1aa0*/  IMAD.MOV.U32 R18, RZ, RZ, 0x3c0885e4 ;  /* 0x3c0885e4ff127424 */ /* 0x000fe200078e00ff */
[----:B------:R-:W-:Y:S01]  /*1ab0*/  IADD3 R0, PT, PT, R0, 0x1, RZ ;  /* 0x0000000100007810 */ /* 0x000fe20007ffe0ff */
[----:B------:R-:W-:Y:S01]  /*1ac0*/  FFMA R16, R15, R14, -0.0013887860113754868507 ;  /* 0xbab607ed0f107423 */ /* 0x000fe2000000000e */
[----:B------:R-:W-:Y:S01]  /*1ad0*/  ISETP.NE.U32.AND P0, PT, R17, 0x1, PT ;  /* 0x000000011100780c */ /* 0x000fe20003f05070 */
[----:B------:R-:W-:Y:S01]  /*1ae0*/  IMAD.MOV.U32 R17, RZ, RZ, 0x3e2aaaa8 ;  /* 0x3e2aaaa8ff117424 */ /* 0x000fe200078e00ff */
[----:B------:R-:W-:Y:S02]  /*1af0*/  FSETP.GE.AND P2, PT, |R10|, 105615, PT ;  /* 0x47ce47800a00780b */ /* 0x000fe40003f46200 */
[----:B------:R-:W-:-:S02]  /*1b00*/  FSEL R16, R16, -0.00019574658654164522886, P0 ;  /* 0xb94d415310107808 */ /* 0x000fc40000000000 */
[----:B------:R-:W-:Y:S02]  /*1b10*/  FSEL R18, R18, 0.041666727513074874878, !P0 ;  /* 0x3d2aaabb12127808 */ /* 0x000fe40004000000 */
[----:B------:R-:W-:Y:S02]  /*1b20*/  LOP3.LUT P1, RZ, R0, 0x2, RZ, 0xc0, !PT ;  /* 0x0000000200ff7812 */ /* 0x000fe4000782c0ff */
[----:B------:R-:W-:Y:S01]  /*1b30*/  FSEL R0, R13, 1, !P0 ;  /* 0x3f8000000d007808 */ /* 0x000fe20004000000 */
[----:B------:R-:W-:Y:S01]  /*1b40*/  FFMA R16, R15, R16, R18 ;  /* 0x000000100f107223 */ /* 0x000fe20000000012 */
[----:B------:R-:W-:-:S03]  /*1b50*/  FSEL R17, -R17, -0.4999999701976776123, !P0 ;  /* 0xbeffffff11117808 */ /* 0x000fc60004000100 */
[C---:B------:R-:W-:Y:S02]  /*1b60*/  FFMA R13, R15.reuse, R0, RZ ;  /* 0x000000000f0d7223 */ /* 0x040fe400000000ff */
[----:B------:R-:W-:-:S04]  /*1b70*/  FFMA R16, R15, R16, R17 ;  /* 0x000000100f107223 */ /* 0x000fc80000000011 */
[----:B------:R-:W-:-:S04]  /*1b80*/  FFMA R13, R13, R16, R0 ;  /* 0x000000100d0d7223 */ /* 0x000fc80000000000 */
[----:B------:R-:W-:Y:S01]  /*1b90*/  @P1 FADD R13, RZ, -R13 ;  /* 0x8000000dff0d1221 */ /* 0x000fe20000000000 */
[----:B------:R-:W-:Y:S06]  /*1ba0*/  @!P2 BRA `(.L_x_19) ;  /* 0x000000040074a947 */ /* 0x000fec0003800000 */
[----:B------:R-:W-:-:S13]  /*1bb0*/  FSETP.NEU.AND P0, PT, |R10|, +INF , PT ;  /* 0x7f8000000a00780b */ /* 0x000fda0003f0d200 */
[----:B------:R-:W-:Y:S01]  /*1bc0*/  @!P0 FMUL R11, RZ, R10 ;  /* 0x0000000aff0b8220 */ /* 0x000fe20000400000 */
[----:B------:R-:W-:Y:S01]  /*1bd0*/  @!P0 IMAD.MOV.U32 R12, RZ, RZ, RZ ;  /* 0x000000ffff0c8224 */ /* 0x000fe200078e00ff */
[----:B------:R-:W-:Y:S06]  /*1be0*/  @!P0 BRA `(.L_x_19) ;  /* 0x0000000400648947 */ /* 0x000fec0003800000 */
[----:B------:R-:W-:Y:S01]  /*1bf0*/  IMAD.SHL.U32 R0, R10, 0x100, RZ ;  /* 0x000001000a007824 */ /* 0x000fe200078e00ff */
[----:B------:R-:W-:Y:S01]  /*1c00*/  MOV R15, RZ ;  /* 0x000000ff000f7202 */ /* 0x000fe20000000f00 */
[----:B------:R-:W-:Y:S01]  /*1c10*/  IMAD.MOV.U32 R11, RZ, RZ, RZ ;  /* 0x000000ffff0b7224 */ /* 0x000fe200078e00ff */
[----:B------:R-:W0:Y:S01]  /*1c20*/  LDCU.64 UR6, c[0x4][URZ] ;  /* 0x01000000ff0677ac */ /* 0x000e220008000a00 */
[----:B------:R-:W-:Y:S01]  /*1c30*/  IMAD.MOV.U32 R12, RZ, RZ, RZ ;  /* 0x000000ffff0c7224 */ /* 0x000fe200078e00ff */
[----:B------:R-:W-:Y:S01]  /*1c40*/  LOP3.LUT R21, R0, 0x80000000, RZ, 0xfc, !PT ;  /* 0x8000000000157812 */ /* 0x000fe200078efcff */
[----:B------:R-:W-:-:S06]  /*1c50*/  UMOV UR4, URZ ;  /* 0x000000ff00047c82 */ /* 0x000fcc0008000000 */
.L_x_20:
[----:B0-----:R-:W-:Y:S01]  /*1c60*/  IMAD.U32 R18, RZ, RZ, UR6 ;  /* 0x00000006ff127e24 */ /* 0x001fe2000f8e00ff */
[----:B------:R-:W-:-:S05]  /*1c70*/  MOV R19, UR7 ;  /* 0x0000000700137c02 */ /* 0x000fca0008000f00 */
        /* <DEDUP_REMOVED lines=10> */
[C---:B------:R-:W-:Y:S02]  /*1d20*/  ISETP.EQ.AND P5, PT, R12.reuse, 0x14, PT ;  /* 0x000000140c00780c */ /* 0x040fe40003fa2270 */
[----:B------:R-:W-:Y:S01]  /*1d30*/  IADD3 R12, PT, PT, R12, 0x4, RZ ;  /* 0x000000040c0c7810 */ /* 0x000fe20007ffe0ff */
[----:B--2---:R-:W-:-:S03]  /*1d40*/  IMAD.WIDE.U32 R16, R16, R21, RZ ;  /* 0x0000001510107225 */ /* 0x004fc600078e00ff */
[----:B------:R-:W-:-:S04]  /*1d50*/  IADD3 R0, P6, PT, R16, R15, RZ ;  /* 0x0000000f10007210 */ /* 0x000fc80007fde0ff */
[----:B------:R-:W-:Y:S01]  /*1d60*/  @P2 MOV R6, R0 ;  /* 0x0000000000062202 */ /* 0x000fe20000000f00 */
[----:B------:R-:W-:Y:S02]  /*1d70*/  IMAD.X R15, R17, 0x1, R11, P6 ;  /* 0x00000001110f7824 */ /* 0x000fe400030e060b */
[--C-:B------:R-:W-:Y:S02]  /*1d80*/  @P0 IMAD.MOV.U32 R8, RZ, RZ, R0.reuse ;  /* 0x000000ffff080224 */ /* 0x100fe400078e0000 */
[--C-:B------:R-:W-:Y:S02]  /*1d90*/  @P1 IMAD.MOV.U32 R7, RZ, RZ, R0.reuse ;  /* 0x000000ffff071224 */ /* 0x100fe400078e0000 */
[--C-:B------:R-:W-:Y:S02]  /*1da0*/  @P3 IMAD.MOV.U32 R5, RZ, RZ, R0.reuse ;  /* 0x000000ffff053224 */ /* 0x100fe400078e0000 */
[--C-:B------:R-:W-:Y:S02]  /*1db0*/  @P4 IMAD.MOV.U32 R4, RZ, RZ, R0.reuse ;  /* 0x000000ffff044224 */ /* 0x100fe400078e0000 */
[----:B------:R-:W-:Y:S01]  /*1dc0*/  @P5 IMAD.MOV.U32 R2, RZ, RZ, R0 ;  /* 0x000000ffff025224 */ /* 0x000fe200078e0000 */
[----:B------:R-:W-:Y:S06]  /*1dd0*/  BRA.U UP0, `(.L_x_20) ;  /* 0xfffffffd00a07547 */ /* 0x000fec000b83ffff */
[----:B------:R-:W-:-:S04]  /*1de0*/  SHF.R.U32.HI R16, RZ, 0x17, R10 ;  /* 0x00000017ff107819 */ /* 0x000fc8000001160a */
[C---:B------:R-:W-:Y:S02]  /*1df0*/  LOP3.LUT R0, R16.reuse, 0xe0, RZ, 0xc0, !PT ;  /* 0x000000e010007812 */ /* 0x040fe400078ec0ff */
[----:B------:R-:W-:-:S03]  /*1e00*/  LOP3.LUT P6, RZ, R16, 0x1f, RZ, 0xc0, !PT ;  /* 0x0000001f10ff7812 */ /* 0x000fc600078cc0ff */
[----:B------:R-:W-:-:S05]  /*1e10*/  VIADD R0, R0, 0xffffff80 ;  /* 0xffffff8000007836 */ /* 0x000fca0000000000 */
        /* <DEDUP_REMOVED lines=8> */
[----:B------:R-:W-:Y:S01]  /*1ea0*/  @P3 IMAD.MOV.U32 R0, RZ, RZ, R8 ;  /* 0x000000ffff003224 */ /* 0x000fe200078e0008 */
[C---:B------:R-:W-:Y:S01]  /*1eb0*/  ISETP.EQ.AND P3, PT, R17.reuse, -0x4, PT ;  /* 0xfffffffc1100780c */ /* 0x040fe20003f62270 */
[--C-:B------:R-:W-:Y:S01]  /*1ec0*/  @P4 IMAD.MOV.U32 R0, RZ, RZ, R7.reuse ;  /* 0x000000ffff004224 */ /* 0x100fe200078e0007 */
[----:B------:R-:W-:Y:S01]  /*1ed0*/  @P4 MOV R11, R8 ;  /* 0x00000008000b4202 */ /* 0x000fe20000000f00 */
[----:B------:R-:W-:Y:S01]  /*1ee0*/  @P2 IMAD.MOV.U32 R11, RZ, RZ, R7 ;  /* 0x000000ffff0b2224 */ /* 0x000fe200078e0007 */
[----:B------:R-:W-:Y:S01]  /*1ef0*/  ISETP.EQ.AND P4, PT, R17, 0x4, PT ;  /* 0x000000041100780c */ /* 0x000fe20003f82270 */
[----:B------:R-:W-:Y:S01]  /*1f00*/  @P2 IMAD.MOV.U32 R0, RZ, RZ, R6 ;  /* 0x000000ffff002224 */ /* 0x000fe200078e0006 */
[----:B------:R-:W-:Y:S01]  /*1f10*/  @P1 MOV R11, R6 ;  /* 0x00000006000b1202 */ /* 0x000fe20000000f00 */
[--C-:B------:R-:W-:Y:S02]  /*1f20*/  @P1 IMAD.MOV.U32 R0, RZ, RZ, R5.reuse ;  /* 0x000000ffff001224 */ /* 0x100fe400078e0005 */
[----:B------:R-:W-:-:S02]  /*1f30*/  @P0 IMAD.MOV.U32 R11, RZ, RZ, R5 ;  /* 0x000000ffff0b0224 */ /* 0x000fc400078e0005 */
[----:B------:R-:W-:Y:S02]  /*1f40*/  @P0 IMAD.MOV.U32 R0, RZ, RZ, R4 ;  /* 0x000000ffff000224 */ /* 0x000fe400078e0004 */
[----:B------:R-:W-:Y:S01]  /*1f50*/  @P3 MOV R11, R4 ;  /* 0x00000004000b3202 */ /* 0x000fe20000000f00 */
[--C-:B------:R-:W-:Y:S02]  /*1f60*/  @P3 IMAD.MOV.U32 R0, RZ, RZ, R2.reuse ;  /* 0x000000ffff003224 */ /* 0x100fe400078e0002 */
[----:B------:R-:W-:Y:S01]  /*1f70*/  @P5 IMAD.MOV.U32 R11, RZ, RZ, R2 ;  /* 0x000000ffff0b5224 */ /* 0x000fe200078e0002 */
[----:B------:R-:W-:Y:S01]  /*1f80*/  @P4 MOV R11, R15 ;  /* 0x0000000f000b4202 */ /* 0x000fe20000000f00 */
        /* <DEDUP_REMOVED lines=13> */
.L_x_21:
        /* <DEDUP_REMOVED lines=18> */
.L_x_19:
[----:B------:R-:W-:Y:S01]  /*2180*/  FMUL R15, R11, R11 ;  /* 0x0000000b0b0f7220 */ /* 0x000fe20000400000 */
[----:B------:R-:W-:Y:S01]  /*2190*/  LOP3.LUT R0, R12, 0x1, RZ, 0xc0, !PT ;  /* 0x000000010c007812 */ /* 0x000fe200078ec0ff */
[----:B------:R-:W-:Y:S01]  /*21a0*/  IMAD.MOV.U32 R10, RZ, RZ, 0x3d2aaabb ;  /* 0x3d2aaabbff0a7424 */ /* 0x000fe200078e00ff */
[----:B------:R-:W-:Y:S01]  /*21b0*/  MOV R17, 0x3effffff ;  /* 0x3effffff00117802 */ /* 0x000fe20000000f00 */
[----:B------:R-:W-:Y:S01]  /*21c0*/  FFMA R14, R15, R14, -0.0013887860113754868507 ;  /* 0xbab607ed0f0e7423 */ /* 0x000fe2000000000e */
[----:B------:R-:W-:Y:S02]  /*21d0*/  ISETP.NE.U32.AND P0, PT, R0, 0x1, PT ;  /* 0x000000010000780c */ /* 0x000fe40003f05070 */
[----:B------:R-:W-:Y:S02]  /*21e0*/  LOP3.LUT P1, RZ, R12, 0x2, RZ, 0xc0, !PT ;  /* 0x000000020cff7812 */ /* 0x000fe4000782c0ff */
[----:B------:R-:W-:Y:S02]  /*21f0*/  FSEL R14, R14, -0.00019574658654164522886, !P0 ;  /* 0xb94d41530e0e7808 */ /* 0x000fe40004000000 */
[----:B------:R-:W-:-:S02]  /*2200*/  FSEL R10, R10, 0.0083327032625675201416, !P0 ;  /* 0x3c0885e40a0a7808 */ /* 0x000fc40004000000 */
[----:B------:R-:W-:Y:S02]  /*2210*/  FSEL R0, R11, 1, P0 ;  /* 0x3f8000000b007808 */ /* 0x000fe40000000000 */
[----:B------:R-:W-:Y:S01]  /*2220*/  FSEL R17, -R17, -0.16666662693023681641, !P0 ;  /* 0xbe2aaaa811117808 */ /* 0x000fe20004000100 */
[C---:B------:R-:W-:Y:S02]  /*2230*/  FFMA R10, R15.reuse, R14, R10 ;  /* 0x0000000e0f0a7223 */ /* 0x040fe4000000000a */
[C---:B------:R-:W-:Y:S02]  /*2240*/  FFMA R11, R15.reuse, R0, RZ ;  /* 0x000000000f0b7223 */ /* 0x040fe400000000ff */
[----:B------:R-:W-:-:S04]  /*2250*/  FFMA R10, R15, R10, R17 ;  /* 0x0000000a0f0a7223 */ /* 0x000fc80000000011 */
[----:B------:R-:W-:-:S04]  /*2260*/  FFMA R0, R11, R10, R0 ;  /* 0x0000000a0b007223 */ /* 0x000fc80000000000 */
[----:B------:R-:W-:-:S04]  /*2270*/  @P1 FADD R0, RZ, -R0 ;  /* 0x80000000ff001221 */ /* 0x000fc80000000000 */
[-C--:B------:R-:W-:Y:S01]  /*2280*/  FMUL R10, R22, R0.reuse ;  /* 0x00000000160a7220 */ /* 0x080fe20000400000 */
[----:B------:R-:W-:-:S03]  /*2290*/  FMUL R11, R3, R0 ;  /* 0x00000000030b7220 */ /* 0x000fc60000400000 */
[-C--:B------:R-:W-:Y:S01]  /*22a0*/  FFMA R3, R3, R13.reuse, -R10 ;  /* 0x0000000d03037223 */ /* 0x080fe2000000080a */
[----:B------:R-:W-:-:S07]  /*22b0*/  FFMA R22, R22, R13, R11 ;  /* 0x0000000d16167223 */ /* 0x000fce000000000b */
.L_x_15:
[----:B------:R-:W-:Y:S01]  /*22c0*/  VIADD R0, R9, 0xf3000000 ;  /* 0xf300000009007836 */ /* 0x000fe20000000000 */
[----:B------:R0:W1:Y:S01]  /*22d0*/  MUFU.RSQ R10, R9 ;  /* 0x00000009000a7308 */ /* 0x0000620000001400 */
[----:B------:R-:W-:Y:S03]  /*22e0*/  BSSY.RECONVERGENT B0, `(.L_x_22) ;  /* 0x000000b000007945 */ /* 0x000fe60003800200 */
[----:B------:R-:W-:-:S13]  /*22f0*/  ISETP.GT.U32.AND P0, PT, R0, 0x727fffff, PT ;  /* 0x727fffff0000780c */ /* 0x000fda0003f04070 */
[----:B01----:R-:W-:Y:S05]  /*2300*/  @!P0 BRA `(.L_x_23) ;  /* 0x0000000000108947 */ /* 0x003fea0003800000 */
[----:B------:R-:W-:Y:S01]  /*2310*/  IMAD.MOV.U32 R0, RZ, RZ, R9 ;  /* 0x000000ffff007224 */ /* 0x000fe200078e0009 */
[----:B------:R-:W-:-:S07]  /*2320*/  MOV R25, 0x2340 ;  /* 0x0000234000197802 */ /* 0x000fce0000000f00 */
[----:B------:R-:W-:Y:S05]  /*2330*/  CALL.REL.NOINC `($__internal_1_$__cuda_sm20_sqrt_rn_f32_slowpath) ;  /* 0x0000003000e47944 */ /* 0x000fea0003c00000 */
[----:B------:R-:W-:Y:S05]  /*2340*/  BRA `(.L_x_24) ;  /* 0x0000000000107947 */ /* 0x000fea0003800000 */
.L_x_23:
[----:B------:R-:W-:Y:S01]  /*2350*/  FMUL.FTZ R0, R9, R10 ;  /* 0x0000000a09007220 */ /* 0x000fe20000410000 */
[----:B------:R-:W-:-:S03]  /*2360*/  FMUL.FTZ R10, R10, 0.5 ;  /* 0x3f0000000a0a7820 */ /* 0x000fc60000410000 */
[----:B------:R-:W-:-:S04]  /*2370*/  FFMA R9, -R0, R0, R9 ;  /* 0x0000000000097223 */ /* 0x000fc80000000109 */
[----:B------:R-:W-:-:S07]  /*2380*/  FFMA R0, R9, R10, R0 ;  /* 0x0000000a09007223 */ /* 0x000fce0000000000 */
.L_x_24:
[----:B------:R-:W-:Y:S05]  /*2390*/  BSYNC.RECONVERGENT B0 ;  /* 0x0000000000007941 */ /* 0x000fea0003800200 */
.L_x_22:
[----:B------:R-:W0:Y:S01]  /*23a0*/  LDCU UR4, c[0x0][0x3b8] ;  /* 0x00007700ff0477ac */ /* 0x000e220008000800 */
[-C--:B------:R-:W-:Y:S01]  /*23b0*/  FMUL R21, R0, R3.reuse ;  /* 0x0000000300157220 */ /* 0x080fe20000400000 */
[----:B------:R-:W-:Y:S01]  /*23c0*/  FMUL R20, R20, R3 ;  /* 0x0000000314147220 */ /* 0x000fe20000400000 */
        /* <DEDUP_REMOVED lines=12> */
[----:B------:R-:W-:-:S04]  /*2490*/  IMAD.MOV.U32 R10, RZ, RZ, R0 ;  /* 0x000000ffff0a7224 */ /* 0x000fc800078e0000 */
[----:B------:R-:W-:Y:S01]  /*24a0*/  MOV R11, R9 ;  /* 0x00000009000b7202 */ /* 0x000fe20000000f00 */
[----:B------:R-:W-:Y:S06]  /*24b0*/  @!P0 BRA `(.L_x_26) ;  /* 0x0000000400708947 */ /* 0x000fec0003800000 */
[----:B------:R-:W-:-:S13]  /*24c0*/  FSETP.NEU.AND P0, PT, |R3|, +INF , PT ;  /* 0x7f8000000300780b */ /* 0x000fda0003f0d200 */
[----:B------:R-:W-:Y:S01]  /*24d0*/  @!P0 FMUL R11, RZ, R3 ;  /* 0x00000003ff0b8220 */ /* 0x000fe20000400000 */
[----:B------:R-:W-:Y:S01]  /*24e0*/  @!P0 IMAD.MOV.U32 R0, RZ, RZ, RZ ;  /* 0x000000ffff008224 */ /* 0x000fe200078e00ff */
[----:B------:R-:W-:Y:S06]  /*24f0*/  @!P0 BRA `(.L_x_26) ;  /* 0x0000000400608947 */ /* 0x000fec0003800000 */
[----:B------:R-:W-:Y:S01]  /*2500*/  IMAD.SHL.U32 R0, R3, 0x100, RZ ;  /* 0x0000010003007824 */ /* 0x000fe200078e00ff */
[----:B------:R-:W-:Y:S01]  /*2510*/  CS2R R16, SRZ ;  /* 0x0000000000107805 */ /* 0x000fe2000001ff00 */
[----:B------:R-:W-:Y:S01]  /*2520*/  IMAD.MOV.U32 R19, RZ, RZ, RZ ;  /* 0x000000ffff137224 */ /* 0x000fe200078e00ff */
[----:B------:R-:W0:Y:S02]  /*2530*/  LDCU.64 UR6, c[0x4][URZ] ;  /* 0x01000000ff0677ac */ /* 0x000e240008000a00 */
[----:B------:R-:W-:Y:S01]  /*2540*/  LOP3.LUT R0, R0, 0x80000000, RZ, 0xfc, !PT ;  /* 0x8000000000007812 */ /* 0x000fe200078efcff */
[----:B------:R-:W-:-:S06]  /*2550*/  UMOV UR4, URZ ;  /* 0x000000ff00047c82 */ /* 0x000fcc0008000000 */
.L_x_27:
[----:B0-----:R-:W-:Y:S01]  /*2560*/  MOV R14, UR6 ;  /* 0x00000006000e7c02 */ /* 0x001fe20008000f00 */
        /* <DEDUP_REMOVED lines=13> */
[-C--:B------:R-:W-:Y:S01]  /*2640*/  @P1 MOV R7, R11.reuse ;  /* 0x0000000b00071202 */ /* 0x080fe20000000f00 */
[----:B------:R-:W-:Y:S01]  /*2650*/  IMAD.X R17, R13, 0x1, R19, P2 ;  /* 0x000000010d117824 */ /* 0x000fe200010e0613 */
[C---:B------:R-:W-:Y:S01]  /*2660*/  ISETP.EQ.AND P2, PT, R16.reuse, 0x8, PT ;  /* 0x000000081000780c */ /* 0x040fe20003f42270 */
[--C-:B------:R-:W-:Y:S02]  /*2670*/  @P0 IMAD.MOV.U32 R8, RZ, RZ, R11.reuse ;  /* 0x000000ffff080224 */ /* 0x100fe400078e000b */
[----:B------:R-:W-:Y:S01]  /*2680*/  @P5 MOV R2, R11 ;  /* 0x0000000b00025202 */ /* 0x000fe20000000f00 */
[--C-:B------:R-:W-:Y:S02]  /*2690*/  @P3 IMAD.MOV.U32 R5, RZ, RZ, R11.reuse ;  /* 0x000000ffff053224 */ /* 0x100fe400078e000b */
[----:B------:R-:W-:Y:S02]  /*26a0*/  @P4 IMAD.MOV.U32 R4, RZ, RZ, R11 ;  /* 0x000000ffff044224 */ /* 0x000fe400078e000b */
[----:B------:R-:W-:-:S05]  /*26b0*/  VIADD R16, R16, 0x4 ;  /* 0x0000000410107836 */ /* 0x000fca0000000000 */
        /* <DEDUP_REMOVED lines=14> */
[----:B------:R-:W-:Y:S02]  /*27a0*/  @P3 MOV R11, R8 ;  /* 0x00000008000b3202 */ /* 0x000fe40000000f00 */
[----:B------:R-:W-:Y:S01]  /*27b0*/  @P4 IMAD.MOV.U32 R12, RZ, RZ, R8 ;  /* 0x000000ffff0c4224 */ /* 0x000fe200078e0008 */
[C---:B------:R-:W-:Y:S01]  /*27c0*/  ISETP.EQ.AND P3, PT, R14.reuse, -0x4, PT ;  /* 0xfffffffc0e00780c */ /* 0x040fe20003f62270 */
[--C-:B------:R-:W-:Y:S01]  /*27d0*/  @P4 IMAD.MOV.U32 R11, RZ, RZ, R7.reuse ;  /* 0x000000ffff0b4224 */ /* 0x100fe200078e0007 */
[----:B------:R-:W-:Y:S01]  /*27e0*/  ISETP.EQ.AND P4, PT, R14, RZ, PT ;  /* 0x000000ff0e00720c */ /* 0x000fe20003f82270 */
[----:B------:R-:W-:Y:S01]  /*27f0*/  @P0 IMAD.MOV.U32 R12, RZ, RZ, R7 ;  /* 0x000000ffff0c0224 */ /* 0x000fe200078e0007 */
[----:B------:R-:W-:Y:S01]  /*2800*/  @P0 MOV R11, R6 ;  /* 0x00000006000b0202 */ /* 0x000fe20000000f00 */
[----:B------:R-:W-:Y:S02]  /*2810*/  @P1 IMAD.MOV.U32 R12, RZ, RZ, R6 ;  /* 0x000000ffff0c1224 */ /* 0x000fe400078e0006 */
[--C-:B------:R-:W-:Y:S01]  /*2820*/  @P1 IMAD.MOV.U32 R11, RZ, RZ, R5.reuse ;  /* 0x000000ffff0b1224 */ /* 0x100fe200078e0005 */
[----:B------:R-:W-:Y:S01]  /*2830*/  @P2 MOV R11, R4 ;  /* 0x00000004000b2202 */ /* 0x000fe20000000f00 */
[----:B------:R-:W-:-:S04]  /*2840*/  @P2 IMAD.MOV.U32 R12, RZ, RZ, R5 ;  /* 0x000000ffff0c2224 */ /* 0x000fc800078e0005 */
[----:B------:R-:W-:Y:S02]  /*2850*/  @P3 IMAD.MOV.U32 R12, RZ, RZ, R4 ;  /* 0x000000ffff0c3224 */ /* 0x000fe400078e0004 */
[--C-:B------:R-:W-:Y:S01]  /*2860*/  @P3 IMAD.MOV.U32 R11, RZ, RZ, R2.reuse ;  /* 0x000000ffff0b3224 */ /* 0x100fe200078e0002 */
[----:B------:R-:W-:Y:S01]  /*2870*/  @P4 MOV R11, R17 ;  /* 0x00000011000b4202 */ /* 0x000fe20000000f00 */
[----:B------:R-:W-:Y:S02]  /*2880*/  @P4 IMAD.MOV.U32 R12, RZ, RZ, R2 ;  /* 0x000000ffff0c4224 */ /* 0x000fe400078e0002 */
[----:B------:R-:W-:Y:S01]  /*2890*/  @P5 IMAD.MOV.U32 R12, RZ, RZ, R17 ;  /* 0x000000ffff0c5224 */ /* 0x000fe200078e0011 */
[----:B------:R-:W-:Y:S06]  /*28a0*/  @!P6 BRA `(.L_x_28) ;  /* 0x00000000002ce947 */ /* 0x000fec0003800000 */
[----:B------:R-:W-:Y:S01]  /*28b0*/  @P0 IMAD.MOV.U32 R13, RZ, RZ, R8 ;  /* 0x000000ffff0d0224 */ /* 0x000fe200078e0008 */
[----:B------:R-:W-:Y:S01]  /*28c0*/  ISETP.EQ.AND P0, PT, R14, 0x8, PT ;  /* 0x000000080e00780c */ /* 0x000fe20003f02270 */
[----:B------:R-:W-:Y:S01]  /*28d0*/  @P1 IMAD.MOV.U32 R13, RZ, RZ, R7 ;  /* 0x000000ffff0d1224 */ /* 0x000fe200078e0007 */
[----:B------:R-:W-:Y:S01]  /*28e0*/  @P2 MOV R13, R6 ;  /* 0x00000006000d2202 */ /* 0x000fe20000000f00 */
[----:B------:R-:W-:Y:S01]  /*28f0*/  @P3 IMAD.MOV.U32 R13, RZ, RZ, R5 ;  /* 0x000000ffff0d3224 */ /* 0x000fe200078e0005 */
[----:B------:R-:W-:Y:S01]  /*2900*/  LOP3.LUT R0, R0, 0x1f, RZ, 0xc0, !PT ;  /* 0x0000001f00007812 */ /* 0x000fe200078ec0ff */
[----:B------:R-:W-:Y:S02]  /*2910*/  @P4 IMAD.MOV.U32 R13, RZ, RZ, R4 ;  /* 0x000000ffff0d4224 */ /* 0x000fe400078e0004 */
[----:B------:R-:W-:Y:S01]  /*2920*/  @P5 IMAD.MOV.U32 R13, RZ, RZ, R2 ;  /* 0x000000ffff0d5224 */ /* 0x000fe200078e0002 */
[----:B------:R-:W-:-:S05]  /*2930*/  SHF.L.W.U32.HI R11, R12, R0, R11 ;  /* 0x000000000c0b7219 */ /* 0x000fca0000010e0b */
[----:B------:R-:W-:-:S04]  /*2940*/  @P0 MOV R13, R17 ;  /* 0x00000011000d0202 */ /* 0x000fc80000000f00 */
[----:B------:R-:W-:-:S07]  /*2950*/  SHF.L.W.U32.HI R12, R13, R0, R12 ;  /* 0x000000000d0c7219 */ /* 0x000fce0000010e0c */
.L_x_28:
[C-C-:B------:R-:W-:Y:S01]  /*2960*/  SHF.L.W.U32.HI R16, R12.reuse, 0x2, R11.reuse ;  /* 0x000000020c107819 */ /* 0x140fe20000010e0b */
[----:B------:R-:W-:Y:S01]  /*2970*/  IMAD.SHL.U32 R12, R12, 0x4, RZ ;  /* 0x000000040c0c7824 */ /* 0x000fe200078e00ff */
[----:B------:R-:W-:Y:S01]  /*2980*/  UMOV UR4, 0x54442d19 ;  /* 0x54442d1900047882 */ /* 0x000fe20000000000 */
[----:B------:R-:W-:Y:S01]  /*2990*/  UMOV UR5, 0x3bf921fb ;  /* 0x3bf921fb00057882 */ /* 0x000fe20000000000 */
[----:B------:R-:W-:Y:S02]  /*29a0*/  SHF.R.S32.HI R13, RZ, 0x1f, R16 ;  /* 0x0000001fff0d7819 */ /* 0x000fe40000011410 */
[----:B------:R-:W-:Y:S02]  /*29b0*/  SHF.R.U32.HI R0, RZ, 0x1e, R11 ;  /* 0x0000001eff007819 */ /* 0x000fe4000001160b */
[C---:B------:R-:W-:Y:S02]  /*29c0*/  LOP3.LUT R14, R13.reuse, R12, RZ, 0x3c, !PT ;  /* 0x0000000c0d0e7212 */ /* 0x040fe400078e3cff */
[----:B------:R-:W-:-:S02]  /*29d0*/  LOP3.LUT R15, R13, R16, RZ, 0x3c, !PT ;  /* 0x000000100d0f7212 */ /* 0x000fc400078e3cff */
[----:B------:R-:W-:Y:S02]  /*29e0*/  ISETP.GE.AND P0, PT, R3, RZ, PT ;  /* 0x000000ff0300720c */ /* 0x000fe40003f06270 */
[----:B------:R-:W0:Y:S01]  /*29f0*/  I2F.F64.S64 R12, R14 ;  /* 0x0000000e000c7312 */ /* 0x000e220000301c00 */
[C---:B------:R-:W-:Y:S02]  /*2a00*/  LOP3.LUT R11, R16.reuse, R3, RZ, 0x3c, !PT ;  /* 0x00000003100b7212 */ /* 0x040fe400078e3cff */
[----:B------:R-:W-:Y:S02]  /*2a10*/  LEA.HI R0, R16, R0, RZ, 0x1 ;  /* 0x0000000010007211 */ /* 0x000fe400078f08ff */
[----:B------:R-:W-:-:S03]  /*2a20*/  ISETP.GE.AND P1, PT, R11, RZ, PT ;  /* 0x000000ff0b00720c */ /* 0x000fc60003f26270 */
[----:B------:R-:W-:-:S05]  /*2a30*/  IMAD.MOV R11, RZ, RZ, -R0 ;  /* 0x000000ffff0b7224 */ /* 0x000fca00078e0a00 */
[----:B------:R-:W-:Y:S01]  /*2a40*/  @!P0 MOV R0, R11 ;  /* 0x0000000b00008202 */ /* 0x000fe20000000f00 */
[----:B0-----:R-:W-:-:S10]  /*2a50*/  DMUL R12, R12, UR4 ;  /* 0x000000040c0c7c28 */ /* 0x001fd40008000000 */
[----:B------:R-:W0:Y:S02]  /*2a60*/  F2F.F32.F64 R12, R12 ;  /* 0x0000000c000c7310 */ /* 0x000e240000301000 */
[----:B0-----:R-:W-:-:S07]  /*2a70*/  FSEL R11, -R12, R12, !P1 ;  /* 0x0000000c0c0b7208 */ /* 0x001fce0004800100 */
.L_x_26:
        /* <DEDUP_REMOVED lines=24> */
[----:B------:R-:W-:Y:S01]  /*2c00*/  SHF.L.U32 R0, R3, 0x8, RZ ;  /* 0x0000000803007819 */ /* 0x000fe200000006ff */
[----:B------:R-:W-:Y:S02]  /*2c10*/  HFMA2 R10, -RZ, RZ, 0, 0 ;  /* 0x00000000ff0a7431 */ /* 0x000fe400000001ff */
[----:B------:R-:W-:Y:S01]  /*2c20*/  IMAD.MOV.U32 R13, RZ, RZ, RZ ;  /* 0x000000ffff0d7224 */ /* 0x000fe200078e00ff */
[----:B------:R-:W0:Y:S01]  /*2c30*/  LDCU.64 UR6, c[0x4][URZ] ;  /* 0x01000000ff0677ac */ /* 0x000e220008000a00 */
[----:B------:R-:W-:Y:S01]  /*2c40*/  IMAD.MOV.U32 R9, RZ, RZ, RZ ;  /* 0x000000ffff097224 */ /* 0x000fe200078e00ff */
[----:B------:R-:W-:Y:S01]  /*2c50*/  LOP3.LUT R19, R0, 0x80000000, RZ, 0xfc, !PT ;  /* 0x8000000000137812 */ /* 0x000fe200078efcff */
[----:B------:R-:W-:-:S06]  /*2c60*/  UMOV UR4, URZ ;  /* 0x000000ff00047c82 */ /* 0x000fcc0008000000 */
.L_x_30:
        /* <DEDUP_REMOVED lines=18> */
[-C--:B------:R-:W-:Y:S01]  /*2d90*/  @P2 MOV R6, R0.reuse ;  /* 0x0000000000062202 */ /* 0x080fe20000000f00 */
[--C-:B------:R-:W-:Y:S01]  /*2da0*/  @P1 IMAD.MOV.U32 R7, RZ, RZ, R0.reuse ;  /* 0x000000ffff071224 */ /* 0x100fe200078e0000 */
[----:B------:R-:W-:Y:S01]  /*2db0*/  @P5 MOV R2, R0 ;  /* 0x0000000000025202 */ /* 0x000fe20000000f00 */
[--C-:B------:R-:W-:Y:S02]  /*2dc0*/  @P3 IMAD.MOV.U32 R5, RZ, RZ, R0.reuse ;  /* 0x000000ffff053224 */ /* 0x100fe400078e0000 */
[----:B------:R-:W-:Y:S01]  /*2dd0*/  @P4 IMAD.MOV.U32 R4, RZ, RZ, R0 ;  /* 0x000000ffff044224 */ /* 0x000fe200078e0000 */
[----:B------:R-:W-:Y:S06]  /*2de0*/  BRA.U UP0, `(.L_x_30) ;  /* 0xfffffffd00a07547 */ /* 0x000fec000b83ffff */
[----:B------:R-:W-:-:S04]  /*2df0*/  SHF.R.U32.HI R10, RZ, 0x17, R3 ;  /* 0x00000017ff0a7819 */ /* 0x000fc80000011603 */
[C---:B------:R-:W-:Y:S02]  /*2e00*/  LOP3.LUT R0, R10.reuse, 0xe0, RZ, 0xc0, !PT ;  /* 0x000000e00a007812 */ /* 0x040fe400078ec0ff */
[----:B------:R-:W-:-:S03]  /*2e10*/  LOP3.LUT P6, RZ, R10, 0x1f, RZ, 0xc0, !PT ;  /* 0x0000001f0aff7812 */ /* 0x000fc600078cc0ff */
[----:B------:R-:W-:-:S05]  /*2e20*/  VIADD R0, R0, 0xffffff80 ;  /* 0xffffff8000007836 */ /* 0x000fca0000000000 */
[----:B------:R-:W-:-:S04]  /*2e30*/  SHF.R.U32.HI R0, RZ, 0x5, R0 ;  /* 0x00000005ff007819 */ /* 0x000fc80000011600 */
[----:B------:R-:W-:-:S04]  /*2e40*/  LEA R14, -R0, RZ, 0x2 ;  /* 0x000000ff000e7211 */ /* 0x000fc800078e11ff */
        /* <DEDUP_REMOVED lines=14> */
[--C-:B------:R-:W-:Y:S01]  /*2f30*/  @P1 IMAD.MOV.U32 R0, RZ, RZ, R5.reuse ;  /* 0x000000ffff001224 */ /* 0x100fe200078e0005 */
[----:B------:R-:W-:Y:S01]  /*2f40*/  @P0 MOV R0, R4 ;  /* 0x0000000400000202 */ /* 0x000fe20000000f00 */
[----:B------:R-:W-:-:S04]  /*2f50*/  @P0 IMAD.MOV.U32 R9, RZ, RZ, R5 ;  /* 0x000000ffff090224 */ /* 0x000fc800078e0005 */
[----:B------:R-:W-:Y:S01]  /*2f60*/  @P3 IMAD.MOV.U32 R9, RZ, RZ, R4 ;  /* 0x000000ffff093224 */ /* 0x000fe200078e0004 */
[----:B------:R-:W-:Y:S01]  /*2f70*/  @P5 MOV R9, R2 ;  /* 0x0000000200095202 */ /* 0x000fe20000000f00 */
        /* <DEDUP_REMOVED lines=8> */
[----:B------:R-:W-:Y:S01]  /*3000*/  @P5 MOV R8, R4 ;  /* 0x0000000400085202 */ /* 0x000fe20000000f00 */
[----:B------:R-:W-:Y:S01]  /*3010*/  @P4 IMAD.MOV.U32 R8, RZ, RZ, R2 ;  /* 0x000000ffff084224 */ /* 0x000fe200078e0002 */
[----:B------:R-:W-:-:S04]  /*3020*/  LOP3.LUT R10, R10, 0x1f, RZ, 0xc0, !PT ;  /* 0x0000001f0a0a7812 */ /* 0x000fc800078ec0ff */
[----:B------:R-:W-:-:S05]  /*3030*/  SHF.L.W.U32.HI R0, R9, R10, R0 ;  /* 0x0000000a09007219 */ /* 0x000fca0000010e00 */
[----:B------:R-:W-:-:S05]  /*3040*/  @P0 IMAD.MOV.U32 R8, RZ, RZ, R13 ;  /* 0x000000ffff080224 */ /* 0x000fca00078e000d */
[----:B------:R-:W-:-:S07]  /*3050*/  SHF.L.W.U32.HI R9, R8, R10, R9 ;  /* 0x0000000a08097219 */ /* 0x000fce0000010e09 */
.L_x_31:
        /* <DEDUP_REMOVED lines=18> */
.L_x_29:
        /* <DEDUP_REMOVED lines=20> */
.L_x_25:
[----:B------:R-:W0:Y:S01]  /*32c0*/  LDCU UR5, c[0x0][0x388] ;  /* 0x00007100ff0577ac */ /* 0x000e220008000800 */
[----:B------:R-:W-:Y:S01]  /*32d0*/  HFMA2 R18, -RZ, RZ, 2.75, 0 ;  /* 0x41800000ff127431 */ /* 0x000fe200000001ff */
[----:B------:R-:W-:Y:S01]  /*32e0*/  PLOP3.LUT P1, PT, PT, PT, PT, 0x80, 0x8 ;  /* 0x000000000008781c */ /* 0x000fe20003f2f070 */
[----:B------:R-:W-:Y:S02]  /*32f0*/  IMAD.MOV.U32 R19, RZ, RZ, 0x3f800000 ;  /* 0x3f800000ff137424 */ /* 0x000fe400078e00ff */
[----:B------:R-:W-:Y:S02]  /*3300*/  IMAD.MOV.U32 R17, RZ, RZ, 0x41800000 ;  /* 0x41800000ff117424 */ /* 0x000fe400078e00ff */
[----:B------:R-:W-:Y:S01]  /*3310*/  IMAD.MOV.U32 R16, RZ, RZ, 0x41800000 ;  /* 0x41800000ff107424 */ /* 0x000fe200078e00ff */
[----:B0-----:R-:W-:-:S09]  /*3320*/  UISETP.GE.AND UP0, UPT, UR5, 0x1, UPT ;  /* 0x000000010500788c */ /* 0x001fd2000bf06270 */
[----:B------:R-:W-:Y:S05]  /*3330*/  BRA.U !UP0, `(.L_x_32) ;  /* 0x0000001108947547 */ /* 0x000fea000b800000 */
[----:B------:R-:W0:Y:S01]  /*3340*/  LDCU.64 UR6, c[0x0][0x380] ;  /* 0x00007000ff0677ac */ /* 0x000e220008000a00 */
[----:B------:R-:W-:Y:S01]  /*3350*/  MOV R16, 0x41800000 ;  /* 0x4180000000107802 */ /* 0x000fe20000000f00 */
[----:B------:R-:W-:Y:S01]  /*3360*/  IMAD.MOV.U32 R19, RZ, RZ, 0x3f800000 ;  /* 0x3f800000ff137424 */ /* 0x000fe200078e00ff */
[----:B------:R-:W-:Y:S01]  /*3370*/  PRMT R14, RZ, 0x7610, R14 ;  /* 0x00007610ff0e7816 */ /* 0x000fe2000000000e */
[----:B------:R-:W-:Y:S01]  /*3380*/  IMAD.MOV.U32 R15, RZ, RZ, -0x40800000 ;  /* 0xbf800000ff0f7424 */ /* 0x000fe200078e00ff */
[----:B------:R-:W-:Y:S01]  /*3390*/  MOV R17, 0x41800000 ;  /* 0x4180000000117802 */ /* 0x000fe20000000f00 */
[----:B------:R-:W-:Y:S01]  /*33a0*/  IMAD.MOV.U32 R18, RZ, RZ, 0x41800000 ;  /* 0x41800000ff127424 */ /* 0x000fe200078e00ff */
[----:B------:R-:W1:Y:S01]  /*33b0*/  LDCU UR12, c[0x0][0x3a0] ;  /* 0x00007400ff0c77ac */ /* 0x000e620008000800 */
[----:B------:R-:W2:Y:S01]  /*33c0*/  LDCU UR13, c[0x0][0x3a4] ;  /* 0x00007480ff0d77ac */ /* 0x000ea20008000800 */
[----:B------:R-:W3:Y:S01]  /*33d0*/  LDCU UR18, c[0x0][0x39c] ;  /* 0x00007380ff1277ac */ /* 0x000ee20008000800 */
[----:B0-----:R-:W-:Y:S01]  /*33e0*/  UIADD3 UR4, UP0, UPT, UR6, 0x20, URZ ;  /* 0x0000002006047890 */ /* 0x001fe2000ff1e0ff */
[----:B------:R-:W0:Y:S03]  /*33f0*/  LDCU.64 UR10, c[0x0][0x398] ;  /* 0x00007300ff0a77ac */ /* 0x000e260008000a00 */
[----:B------:R-:W-:-:S02]  /*3400*/  UIADD3.X UR6, UPT, UPT, URZ, UR7, URZ, UP0, !UPT ;  /* 0x00000007ff067290 */ /* 0x000fc400087fe4ff */
[----:B------:R-:W-:Y:S01]  /*3410*/  IMAD.U32 R26, RZ, RZ, UR4 ;  /* 0x00000004ff1a7e24 */ /* 0x000fe2000f8e00ff */
[----:B------:R-:W4:Y:S03]  /*3420*/  LDCU.64 UR14, c[0x0][0x3a8] ;  /* 0x00007500ff0e77ac */ /* 0x000f260008000a00 */
[----:B------:R-:W-:Y:S01]  /*3430*/  MOV R27, UR6 ;  /* 0x00000006001b7c02 */ /* 0x000fe20008000f00 */
[----:B------:R-:W-:Y:S01]  /*3440*/  UIADD3 UR5, UPT, UPT, -UR5, URZ, URZ ;  /* 0x000000ff05057290 */ /* 0x000fe2000fffe1ff */
[----:B-123--:R-:W-:-:S11]  /*3450*/  UMOV UR4, URZ ;  /* 0x000000ff00047c82 */ /* 0x00efd60008000000 */
.L_x_53:
[----:B------:R-:W0:Y:S04]  /*3460*/  LDG.E R13, desc[UR8][R26.64+0x8] ;  /* 0x000008081a0d7981 */ /* 0x000e28000c1e1900 */
[----:B------:R-:W0:Y:S04]  /*3470*/  LDG.E R0, desc[UR8][R26.64+0x20] ;  /* 0x000020081a007981 */ /* 0x000e28000c1e1900 */
[----:B------:R-:W2:Y:S04]  /*3480*/  LDG.E R12, desc[UR8][R26.64+0xc] ;  /* 0x00000c081a0c7981 */ /* 0x000ea8000c1e1900 */
[----:B------:R-:W3:Y:S04]  /*3490*/  LDG.E R11, desc[UR8][R26.64+0x10] ;  /* 0x000010081a0b7981 */ /* 0x000ee8000c1e1900 */
[----:B-----5:R1:W5:Y:S04]  /*34a0*/  LDG.E R34, desc[UR8][R26.64+-0x18] ;  /* 0xffffe8081a227981 */ /* 0x020368000c1e1900 */
[----:B------:R1:W5:Y:S04]  /*34b0*/  LDG.E R33, desc[UR8][R26.64+-0x14] ;  /* 0xffffec081a217981 */ /* 0x000368000c1e1900 */
[----:B------:R1:W5:Y:S04]  /*34c0*/  LDG.E R29, desc[UR8][R26.64+-0xc] ;  /* 0xfffff4081a1d7981 */ /* 0x000368000c1e1900 */
[----:B------:R1:W5:Y:S04]  /*34d0*/  LDG.E R32, desc[UR8][R26.64+-0x8] ;  /* 0xfffff8081a207981 */ /* 0x000368000c1e1900 */
[----:B------:R1:W5:Y:S04]  /*34e0*/  LDG.E R28, desc[UR8][R26.64] ;  /* 0x000000081a1c7981 */ /* 0x000368000c1e1900 */
[----:B------:R1:W5:Y:S01]  /*34f0*/  LDG.E R25, desc[UR8][R26.64+0x4] ;  /* 0x000004081a197981 */ /* 0x000362000c1e1900 */
[----:B------:R-:W-:Y:S01]  /*3500*/  UIADD3 UR5, UPT, UPT, UR5, 0x1, URZ ;  /* 0x0000000105057890 */ /* 0x000fe2000fffe0ff */
[----:B------:R-:W-:Y:S03]  /*3510*/  BSSY.RECONVERGENT B0, `(.L_x_33) ;  /* 0x0000101000007945 */ /* 0x000fe60003800200 */
[----:B------:R-:W-:Y:S01]  /*3520*/  UISETP.NE.AND UP0, UPT, UR5, URZ, UPT ;  /* 0x000000ff0500728c */ /* 0x000fe2000bf05270 */
[----:B0-----:R-:W-:Y:S01]  /*3530*/  FFMA R3, R13, UR10, R0 ;  /* 0x0000000a0d037c23 */ /* 0x001fe20008000000 */
[----:B--2---:R-:W-:-:S03]  /*3540*/  FMUL R8, R12, R20 ;  /* 0x000000140c087220 */ /* 0x004fc60000400000 */
[----:B------:R-:W-:Y:S01]  /*3550*/  FFMA R0, R12, UR11, R3 ;  /* 0x0000000b0c007c23 */ /* 0x000fe20008000003 */
[----:B------:R-:W-:-:S03]  /*3560*/  FFMA R7, R13, R21, R8 ;  /* 0x000000150d077223 */ /* 0x000fc60000000008 */
[C---:B---3--:R-:W-:Y:S01]  /*3570*/  FFMA R3, R11.reuse, UR12, R0 ;  /* 0x0000000c0b037c23 */ /* 0x048fe20008000000 */
[----:B------:R-:W-:-:S04]  /*3580*/  FFMA R10, R11, R22, R7 ;  /* 0x000000160b0a7223 */ /* 0x000fc80000000007 */
[----:B------:R-:W-:Y:S02]  /*3590*/  FSETP.GE.AND P0, PT, R3, RZ, PT ;  /* 0x000000ff0300720b */ /* 0x000fe40003f06000 */
[----:B------:R-:W-:-:S13]  /*35a0*/  FSETP.EQ.AND P1, PT, R10, RZ, PT ;  /* 0x000000ff0a00720b */ /* 0x000fda0003f22000 */
[----:B-1----:R-:W-:Y:S05]  /*35b0*/  @P0 BRA P1, `(.L_x_34) ;  /* 0x0000000c00d80947 */ /* 0x002fea0000800000 */
[----:B------:R-:W0:Y:S01]  /*35c0*/  MUFU.RCP R0, R10 ;  /* 0x0000000a00007308 */ /* 0x000e220000001000 */
[----:B------:R-:W-:Y:S07]  /*35d0*/  BSSY.RECONVERGENT B3, `(.L_x_35) ;  /* 0x000000c000037945 */ /* 0x000fee0003800200 */
[----:B------:R-:W1:Y:S01]  /*35e0*/  FCHK P0, -R3, R10 ;  /* 0x0000000a03007302 */ /* 0x000e620000000100 */
[----:B0-----:R-:W-:-:S04]  /*35f0*/  FFMA R7, -R10, R0, 1 ;  /* 0x3f8000000a077423 */ /* 0x001fc80000000100 */
[----:B------:R-:W-:-:S04]  /*3600*/  FFMA R0, R0, R7, R0 ;  /* 0x0000000700007223 */ /* 0x000fc80000000000 */
[----:B------:R-:W-:-:S04]  /*3610*/  FFMA R7, -R3, R0, RZ ;  /* 0x0000000003077223 */ /* 0x000fc800000001ff */
[----:B------:R-:W-:-:S04]  /*3620*/  FFMA R8, -R10, R7, -R3 ;  /* 0x000000070a087223 */ /* 0x000fc80000000903 */
[----:B------:R-:W-:Y:S01]  /*3630*/  FFMA R0, R0, R8, R7 ;  /* 0x0000000800007223 */ /* 0x000fe20000000007 */
[----:B-1----:R-:W-:Y:S06]  /*3640*/  @!P0 BRA `(.L_x_36) ;  /* 0x0000000000108947 */ /* 0x002fec0003800000 */
[----:B------:R-:W-:Y:S01]  /*3650*/  FADD R3, -R3, -RZ ;  /* 0x800000ff03037221 */ /* 0x000fe20000000100 */
[----:B------:R-:W-:Y:S01]  /*3660*/  IMAD.MOV.U32 R0, RZ, RZ, R10 ;  /* 0x000000ffff007224 */ /* 0x000fe200078e000a */
[----:B------:R-:W-:-:S07]  /*3670*/  MOV R38, 0x3690 ;  /* 0x0000369000267802 */ /* 0x000fce0000000f00 */
[----:B----45:R-:W-:Y:S05]  /*3680*/  CALL.REL.NOINC `($__internal_2_$__cuda_sm3x_div_rn_noftz_f32_slowpath) ;  /* 0x00000020006c7944 */ /* 0x030fea0003c00000 */
.L_x_36:
[----:B----4-:R-:W-:Y:S05]  /*3690*/  BSYNC.RECONVERGENT B3 ;  /* 0x0000000000037941 */ /* 0x010fea0003800200 */
.L_x_35:
[----:B------:R-:W-:-:S13]  /*36a0*/  FSETP.GEU.AND P0, PT, R0, RZ, PT ;  /* 0x000000ff0000720b */ /* 0x000fda0003f0e000 */
[----:B------:R-:W-:Y:S05]  /*36b0*/  @!P0 BRA `(.L_x_34) ;  /* 0x0000000c00988947 */ /* 0x000fea0003800000 */
[----:B------:R-:W-:Y:S01]  /*36c0*/  FSETP.NEU.AND P1, PT, R13, RZ, PT ;  /* 0x000000ff0d00720b */ /* 0x000fe20003f2d000 */
[----:B------:R0:W5:Y:S01]  /*36d0*/  LDG.E R10, desc[UR8][R26.64+0x14] ;  /* 0x000014081a0a7981 */ /* 0x000162000c1e1900 */
[----:B------:R-:W1:Y:S03]  /*36e0*/  LDC.64 R30, c[0x0][0x398] ;  /* 0x0000e600ff1e7b82 */ /* 0x000e660000000a00 */
[----:B------:R0:W5:Y:S04]  /*36f0*/  LDG.E R9, desc[UR8][R26.64+0x18] ;  /* 0x000018081a097981 */ /* 0x000168000c1e1900 */
[----:B------:R0:W5:Y:S04]  /*3700*/  LDG.E R8, desc[UR8][R26.64+0x1c] ;  /* 0x00001c081a087981 */ /* 0x000168000c1e1900 */
[----:B------:R-:W2:Y:S04]  /*3710*/  @!P1 LDG.E R37, desc[UR8][R26.64+-0x10] ;  /* 0xfffff0081a259981 */ /* 0x000ea8000c1e1900 */
[----:B------:R-:W3:Y:S04]  /*3720*/  @!P1 LDG.E R3, desc[UR8][R26.64+-0x4] ;  /* 0xfffffc081a039981 */ /* 0x000ee8000c1e1900 */
[----:B------:R-:W4:Y:S01]  /*3730*/  @!P1 LDG.E R35, desc[UR8][R26.64+-0x1c] ;  /* 0xffffe4081a239981 */ /* 0x000f22000c1e1900 */
[----:B------:R-:W-:Y:S01]  /*3740*/  FFMA R7, R0, R22, UR12 ;  /* 0x0000000c00077e23 */ /* 0x000fe20008000016 */
[----:B------:R-:W-:Y:S01]  /*3750*/  @!P1 FSETP.NEU.AND P0, PT, R12, RZ, PT ;  /* 0x000000ff0c00920b */ /* 0x000fe20003f0d000 */
[----:B-1----:R-:W-:-:S02]  /*3760*/  FFMA R36, R0, R20, R31 ;  /* 0x0000001400247223 */ /* 0x002fc4000000001f */
[----:B------:R-:W-:Y:S01]  /*3770*/  IMAD.MOV.U32 R38, RZ, RZ, R7 ;  /* 0x000000ffff267224 */ /* 0x000fe200078e0007 */
[----:B-----5:R-:W-:Y:S02]  /*3780*/  @!P1 FSEL R32, R32, R29, P0 ;  /* 0x0000001d20209208 */ /* 0x020fe40000000000 */
[----:B------:R-:W-:Y:S02]  /*3790*/  @!P1 FSEL R25, R25, R28, P0 ;  /* 0x0000001c19199208 */ /* 0x000fe40000000000 */
[----:B------:R-:W-:Y:S01]  /*37a0*/  @!P1 FSEL R38, R7, R36, P0 ;  /* 0x0000002407269208 */ /* 0x000fe20000000000 */
[----:B------:R-:W-:Y:S01]  /*37b0*/  FFMA R31, R0, R21, R30 ;  /* 0x00000015001f7223 */ /* 0x000fe2000000001e */
[----:B------:R-:W-:Y:S01]  /*37c0*/  @!P1 FSEL R33, R33, R34, P0 ;  /* 0x0000002221219208 */ /* 0x000fe20000000000 */
[----:B------:R-:W-:Y:S01]  /*37d0*/  FADD R40, R25, -R32 ;  /* 0x8000002019287221 */ /* 0x000fe20000000000 */
[----:B--2---:R-:W-:Y:S01]  /*37e0*/  @!P1 MOV R29, R37 ;  /* 0x00000025001d9202 */ /* 0x004fe20000000f00 */
[----:B---3--:R-:W-:-:S02]  /*37f0*/  @!P1 IMAD.MOV.U32 R28, RZ, RZ, R3 ;  /* 0x000000ffff1c9224 */ /* 0x008fc400078e0003 */
[----:B------:R-:W-:Y:S01]  /*3800*/  FADD R37, -R38, R32 ;  /* 0x0000002026257221 */ /* 0x000fe20000000100 */
[----:B------:R-:W-:Y:S02]  /*3810*/  IMAD.MOV.U32 R3, RZ, RZ, R36 ;  /* 0x000000ffff037224 */ /* 0x000fe400078e0024 */
[----:B------:R-:W-:Y:S01]  /*3820*/  FADD R0, R28, -R29 ;  /* 0x8000001d1c007221 */ /* 0x000fe20000000000 */
[----:B----4-:R-:W-:Y:S01]  /*3830*/  @!P1 MOV R34, R35 ;  /* 0x0000002300229202 */ /* 0x010fe20000000f00 */
[----:B------:R-:W-:Y:S02]  /*3840*/  @!P1 IMAD.MOV.U32 R3, RZ, RZ, R31 ;  /* 0x000000ffff039224 */ /* 0x000fe400078e001f */
[----:B------:R-:W-:Y:S01]  /*3850*/  FADD R35, -R38, R33 ;  /* 0x0000002126237221 */ /* 0x000fe20000000100 */
[----:B------:R-:W-:Y:S01]  /*3860*/  FMUL R42, R0, R37 ;  /* 0x00000025002a7220 */ /* 0x000fe20000400000 */
[----:B------:R-:W-:Y:S01]  /*3870*/  FADD R0, R29, -R34 ;  /* 0x800000221d007221 */ /* 0x000fe20000000000 */
[----:B------:R-:W-:Y:S01]  /*3880*/  FADD R29, -R3, R29 ;  /* 0x0000001d031d7221 */ /* 0x000fe20000000100 */
[----:B------:R-:W-:-:S02]  /*3890*/  FADD R37, -R38, R25 ;  /* 0x0000001926257221 */ /* 0x000fc40000000100 */
[----:B------:R-:W-:Y:S01]  /*38a0*/  FMUL R35, R0, R35 ;  /* 0x0000002300237220 */ /* 0x000fe20000400000 */
[----:B------:R-:W-:Y:S01]  /*38b0*/  FFMA R40, R29, R40, -R42 ;  /* 0x000000281d287223 */ /* 0x000fe2000000082a */
[--C-:B------:R-:W-:Y:S01]  /*38c0*/  FADD R0, -R3, R34.reuse ;  /* 0x0000002203007221 */ /* 0x100fe20000000100 */
[--C-:B------:R-:W-:Y:S01]  /*38d0*/  FADD R29, R32, -R33.reuse ;  /* 0x80000021201d7221 */ /* 0x100fe20000000000 */
[----:B------:R-:W-:Y:S01]  /*38e0*/  FADD R34, -R28, R34 ;  /* 0x000000221c227221 */ /* 0x000fe20000000100 */
[----:B------:R-:W-:Y:S01]  /*38f0*/  FADD R25, -R25, R33 ;  /* 0x0000002119197221 */ /* 0x000fe20000000100 */
[----:B------:R-:W-:Y:S01]  /*3900*/  FADD R28, -R3, R28 ;  /* 0x0000001c031c7221 */ /* 0x000fe20000000100 */
[----:B------:R-:W-:Y:S01]  /*3910*/  FFMA R0, R0, R29, -R35 ;  /* 0x0000001d00007223 */ /* 0x000fe20000000823 */
[----:B------:R-:W-:Y:S01]  /*3920*/  FMUL R37, R34, R37 ;  /* 0x0000002522257220 */ /* 0x000fe20000400000 */
[C---:B------:R-:W-:Y:S02]  /*3930*/  FSETP.GE.AND P0, PT, R40.reuse, RZ, PT ;  /* 0x000000ff2800720b */ /* 0x040fe40003f06000 */
[----:B------:R-:W-:Y:S01]  /*3940*/  FSETP.GTU.AND P1, PT, R40, RZ, PT ;  /* 0x000000ff2800720b */ /* 0x000fe20003f2c000 */
[----:B------:R-:W-:Y:S01]  /*3950*/  FFMA R25, R28, R25, -R37 ;  /* 0x000000191c197223 */ /* 0x000fe20000000825 */
[----:B------:R-:W-:-:S02]  /*3960*/  FSETP.GE.AND P0, PT, R0, RZ, P0 ;  /* 0x000000ff0000720b */ /* 0x000fc40000706000 */
[----:B------:R-:W-:Y:S02]  /*3970*/  FSETP.GTU.OR P1, PT, R0, RZ, P1 ;  /* 0x000000ff0000720b */ /* 0x000fe40000f2c400 */
[C---:B------:R-:W-:Y:S02]  /*3980*/  FSETP.GE.AND P0, PT, R25.reuse, RZ, P0 ;  /* 0x000000ff1900720b */ /* 0x040fe40000706000 */
[----:B------:R-:W-:-:S13]  /*3990*/  FSETP.GTU.OR P1, PT, R25, RZ, P1 ;  /* 0x000000ff1900720b */ /* 0x000fda0000f2c400 */
[----:B0-----:R-:W-:Y:S05]  /*39a0*/  @P1 BRA !P0, `(.L_x_34) ;  /* 0x0000000800dc1947 */ /* 0x001fea0004000000 */
[----:B------:R-:W-:Y:S01]  /*39b0*/  FADD R48, R31, -R30 ;  /* 0x8000001e1f307221 */ /* 0x000fe20000000000 */
[----:B------:R-:W-:Y:S01]  /*39c0*/  BSSY.RECONVERGENT B1, `(.L_x_37) ;  /* 0x0000008000017945 */ /* 0x000fe20003800200 */
[----:B------:R-:W-:Y:S01]  /*39d0*/  IMAD.MOV.U32 R30, RZ, RZ, RZ ;  /* 0x000000ffff1e7224 */ /* 0x000fe200078e00ff */
[----:B------:R-:W-:Y:S01]  /*39e0*/  MOV R0, 0x3a40 ;  /* 0x00003a4000007802 */ /* 0x000fe20000000f00 */
[----:B------:R-:W0:Y:S01]  /*39f0*/  F2F.F64.F32 R52, R48 ;  /* 0x0000003000347310 */ /* 0x000e220000201800 */
[----:B------:R-:W-:Y:S01]  /*3a00*/  IMAD.MOV.U32 R25, RZ, RZ, 0x40000000 ;  /* 0x40000000ff197424 */ /* 0x000fe200078e00ff */
[----:B0-----:R-:W-:-:S10]  /*3a10*/  DADD R28, -RZ, |R52| ;  /* 0x00000000ff1c7229 */ /* 0x001fd40000000534 */
[----:B------:R-:W-:-:S07]  /*3a20*/  MOV R3, R29 ;  /* 0x0000001d00037202 */ /* 0x000fce0000000f00 */
[----:B------:R-:W-:Y:S05]  /*3a30*/  CALL.REL.NOINC `($resultPixel$__internal_accurate_pow) ;  /* 0x0000002400187944 */ /* 0x000fea0003c00000 */
[----:B------:R-:W-:Y:S05]  /*3a40*/  BSYNC.RECONVERGENT B1 ;  /* 0x0000000000017941 */ /* 0x000fea0003800200 */
.L_x_37:
[----:B------:R-:W-:Y:S01]  /*3a50*/  FADD R37, R36, -UR18 ;  /* 0x8000001224257e21 */ /* 0x000fe20008000000 */
[----:B------:R-:W-:Y:S01]  /*3a60*/  DADD R32, R52, 2 ;  /* 0x4000000034207429 */ /* 0x000fe20000000000 */
[C---:B------:R-:W-:Y:S01]  /*3a70*/  FSETP.NEU.AND P0, PT, R48.reuse, RZ, PT ;  /* 0x000000ff3000720b */ /* 0x040fe20003f0d000 */
[----:B------:R-:W-:Y:S01]  /*3a80*/  BSSY.RECONVERGENT B1, `(.L_x_38) ;  /* 0x0000011000017945 */ /* 0x000fe20003800200 */
[----:B------:R-:W0:Y:S01]  /*3a90*/  F2F.F64.F32 R50, R37 ;  /* 0x0000002500327310 */ /* 0x000e220000201800 */
[----:B------:R-:W-:Y:S02]  /*3aa0*/  FSETP.NEU.AND P2, PT, R48, 1, PT ;  /* 0x3f8000003000780b */ /* 0x000fe40003f4d000 */
[----:B------:R-:W-:Y:S02]  /*3ab0*/  FSEL R34, R28, RZ, P0 ;  /* 0x000000ff1c227208 */ /* 0x000fe40000000000 */
[----:B------:R-:W-:Y:S02]  /*3ac0*/  FSEL R35, R3, RZ, P0 ;  /* 0x000000ff03237208 */ /* 0x000fe40000000000 */
[----:B------:R-:W-:-:S04]  /*3ad0*/  LOP3.LUT R0, R33, 0x7ff00000, RZ, 0xc0, !PT ;  /* 0x7ff0000021007812 */ /* 0x000fc800078ec0ff */
[----:B------:R-:W-:Y:S01]  /*3ae0*/  ISETP.NE.AND P1, PT, R0, 0x7ff00000, PT ;  /* 0x7ff000000000780c */ /* 0x000fe20003f25270 */
[----:B0-----:R-:W-:-:S10]  /*3af0*/  DADD R32, -RZ, |R50| ;  /* 0x00000000ff207229 */ /* 0x001fd40000000532 */
[----:B------:R-:W-:Y:S01]  /*3b00*/  IMAD.MOV.U32 R28, RZ, RZ, R32 ;  /* 0x000000ffff1c7224 */ /* 0x000fe200078e0020 */
[----:B------:R-:W-:Y:S01]  /*3b10*/  MOV R3, R33 ;  /* 0x0000002100037202 */ /* 0x000fe20000000f00 */
[----:B------:R-:W-:Y:S06]  /*3b20*/  @P1 BRA `(.L_x_39) ;  /* 0x0000000000181947 */ /* 0x000fec0003800000 */
[----:B------:R-:W-:-:S13]  /*3b30*/  FSETP.NAN.AND P0, PT, R48, R48, PT ;  /* 0x000000303000720b */ /* 0x000fda0003f08000 */
[----:B------:R-:W-:Y:S01]  /*3b40*/  @P0 DADD R34, R52, 2 ;  /* 0x4000000034220429 */ /* 0x000fe20000000000 */
[----:B------:R-:W-:Y:S10]  /*3b50*/  @P0 BRA `(.L_x_39) ;  /* 0x00000000000c0947 */ /* 0x000ff40003800000 */
[----:B------:R-:W-:-:S14]  /*3b60*/  DSETP.NEU.AND P0, PT, |R52|, +INF , PT ;  /* 0x7ff000003400742a */ /* 0x000fdc0003f0d200 */
[----:B------:R-:W-:Y:S02]  /*3b70*/  @!P0 IMAD.MOV.U32 R34, RZ, RZ, 0x0 ;  /* 0x00000000ff228424 */ /* 0x000fe400078e00ff */
[----:B------:R-:W-:-:S07]  /*3b80*/  @!P0 IMAD.MOV.U32 R35, RZ, RZ, 0x7ff00000 ;  /* 0x7ff00000ff238424 */ /* 0x000fce00078e00ff */
.L_x_39:
[----:B------:R-:W-:Y:S05]  /*3b90*/  BSYNC.RECONVERGENT B1 ;  /* 0x0000000000017941 */ /* 0x000fea0003800200 */
.L_x_38:
[----:B------:R-:W-:Y:S01]  /*3ba0*/  BSSY.RECONVERGENT B1, `(.L_x_40) ;  /* 0x0000007000017945 */ /* 0x000fe20003800200 */
[----:B------:R-:W-:Y:S01]  /*3bb0*/  FSEL R54, R34, RZ, P2 ;  /* 0x000000ff22367208 */ /* 0x000fe20001000000 */
[----:B------:R-:W-:Y:S01]  /*3bc0*/  IMAD.MOV.U32 R25, RZ, RZ, 0x40000000 ;  /* 0x40000000ff197424 */ /* 0x000fe200078e00ff */
[----:B------:R-:W-:Y:S02]  /*3bd0*/  FSEL R55, R35, 1.875, P2 ;  /* 0x3ff0000023377808 */ /* 0x000fe40001000000 */
[----:B------:R-:W-:Y:S02]  /*3be0*/  MOV R30, RZ ;  /* 0x000000ff001e7202 */ /* 0x000fe40000000f00 */
[----:B------:R-:W-:-:S07]  /*3bf0*/  MOV R0, 0x3c10 ;  /* 0x00003c1000007802 */ /* 0x000fce0000000f00 */
[----:B------:R-:W-:Y:S05]  /*3c00*/  CALL.REL.NOINC `($resultPixel$__internal_accurate_pow) ;  /* 0x0000002000a47944 */ /* 0x000fea0003c00000 */
[----:B------:R-:W-:Y:S05]  /*3c10*/  BSYNC.RECONVERGENT B1 ;  /* 0x0000000000017941 */ /* 0x000fea0003800200 */
.L_x_40:
[----:B------:R-:W-:Y:S01]  /*3c20*/  DADD R32, R50, 2 ;  /* 0x4000000032207429 */ /* 0x000fe20000000000 */
[----:B------:R-:W-:Y:S01]  /*3c30*/  FADD R48, R7, -UR12 ;  /* 0x8000000c07307e21 */ /* 0x000fe20008000000 */
[C---:B------:R-:W-:Y:S01]  /*3c40*/  FSETP.NEU.AND P0, PT, R37.reuse, RZ, PT ;  /* 0x000000ff2500720b */ /* 0x040fe20003f0d000 */
[----:B------:R-:W-:Y:S01]  /*3c50*/  BSSY.RECONVERGENT B1, `(.L_x_41) ;  /* 0x000000f000017945 */ /* 0x000fe20003800200 */
[----:B------:R-:W-:Y:S01]  /*3c60*/  FSETP.NEU.AND P2, PT, R37, 1, PT ;  /* 0x3f8000002500780b */ /* 0x000fe20003f4d000 */
[----:B------:R-:W0:Y:S05]  /*3c70*/  F2F.F64.F32 R52, R48 ;  /* 0x0000003000347310 */ /* 0x000e2a0000201800 */
[----:B------:R-:W-:-:S02]  /*3c80*/  LOP3.LUT R32, R33, 0x7ff00000, RZ, 0xc0, !PT ;  /* 0x7ff0000021207812 */ /* 0x000fc400078ec0ff */
[----:B------:R-:W-:Y:S02]  /*3c90*/  FSEL R33, R3, RZ, P0 ;  /* 0x000000ff03217208 */ /* 0x000fe40000000000 */
[----:B------:R-:W-:Y:S02]  /*3ca0*/  ISETP.NE.AND P1, PT, R32, 0x7ff00000, PT ;  /* 0x7ff000002000780c */ /* 0x000fe40003f25270 */
[----:B------:R-:W-:Y:S01]  /*3cb0*/  FSEL R32, R28, RZ, P0 ;  /* 0x000000ff1c207208 */ /* 0x000fe20000000000 */
[----:B0-----:R-:W-:-:S10]  /*3cc0*/  DADD R28, -RZ, |R52| ;  /* 0x00000000ff1c7229 */ /* 0x001fd40000000534 */
[----:B------:R-:W-:Y:S05]  /*3cd0*/  @P1 BRA `(.L_x_42) ;  /* 0x0000000000181947 */ /* 0x000fea0003800000 */
[----:B------:R-:W-:-:S13]  /*3ce0*/  FSETP.NAN.AND P0, PT, R37, R37, PT ;  /* 0x000000252500720b */ /* 0x000fda0003f08000 */
[----:B------:R-:W-:Y:S01]  /*3cf0*/  @P0 DADD R32, R50, 2 ;  /* 0x4000000032200429 */ /* 0x000fe20000000000 */
[----:B------:R-:W-:Y:S10]  /*3d00*/  @P0 BRA `(.L_x_42) ;  /* 0x00000000000c0947 */ /* 0x000ff40003800000 */
[----:B------:R-:W-:-:S14]  /*3d10*/  DSETP.NEU.AND P0, PT, |R50|, +INF , PT ;  /* 0x7ff000003200742a */ /* 0x000fdc0003f0d200 */
[----:B------:R-:W-:Y:S01]  /*3d20*/  @!P0 IMAD.MOV.U32 R32, RZ, RZ, 0x0 ;  /* 0x00000000ff208424 */ /* 0x000fe200078e00ff */
[----:B------:R-:W-:-:S07]  /*3d30*/  @!P0 MOV R33, 0x7ff00000 ;  /* 0x7ff0000000218802 */ /* 0x000fce0000000f00 */
.L_x_42:
[----:B------:R-:W-:Y:S05]  /*3d40*/  BSYNC.RECONVERGENT B1 ;  /* 0x0000000000017941 */ /* 0x000fea0003800200 */
.L_x_41:
[----:B------:R-:W-:Y:S01]  /*3d50*/  FSEL R32, R32, RZ, P2 ;  /* 0x000000ff20207208 */ /* 0x000fe20001000000 */
[----:B------:R-:W-:Y:S01]  /*3d60*/  BSSY.RECONVERGENT B1, `(.L_x_43) ;  /* 0x0000008000017945 */ /* 0x000fe20003800200 */
[----:B------:R-:W-:Y:S01]  /*3d70*/  FSEL R33, R33, 1.875, P2 ;  /* 0x3ff0000021217808 */ /* 0x000fe20001000000 */
[----:B------:R-:W-:Y:S01]  /*3d80*/  IMAD.MOV.U32 R3, RZ, RZ, R29 ;  /* 0x000000ffff037224 */ /* 0x000fe200078e001d */
[----:B------:R-:W-:Y:S01]  /*3d90*/  MOV R25, 0x40000000 ;  /* 0x4000000000197802 */ /* 0x000fe20000000f00 */
[----:B------:R-:W-:Y:S01]  /*3da0*/  IMAD.MOV.U32 R30, RZ, RZ, RZ ;  /* 0x000000ffff1e7224 */ /* 0x000fe200078e00ff */
[----:B------:R-:W-:Y:S02]  /*3db0*/  MOV R0, 0x3de0 ;  /* 0x00003de000007802 */ /* 0x000fe40000000f00 */
[----:B------:R-:W-:-:S11]  /*3dc0*/  DADD R54, R54, R32 ;  /* 0x0000000036367229 */ /* 0x000fd60000000020 */
[----:B------:R-:W-:Y:S05]  /*3dd0*/  CALL.REL.NOINC `($resultPixel$__internal_accurate_pow) ;  /* 0x0000002000307944 */ /* 0x000fea0003c00000 */
[----:B------:R-:W-:Y:S05]  /*3de0*/  BSYNC.RECONVERGENT B1 ;  /* 0x0000000000017941 */ /* 0x000fea0003800200 */
.L_x_43:
[----:B------:R-:W-:Y:S01]  /*3df0*/  DADD R32, R52, 2 ;  /* 0x4000000034207429 */ /* 0x000fe20000000000 */
[C---:B------:R-:W-:Y:S01]  /*3e00*/  FSETP.NEU.AND P0, PT, R48.reuse, RZ, PT ;  /* 0x000000ff3000720b */ /* 0x040fe20003f0d000 */
[----:B------:R-:W-:Y:S01]  /*3e10*/  BSSY.RECONVERGENT B1, `(.L_x_44) ;  /* 0x000000d000017945 */ /* 0x000fe20003800200 */
[----:B------:R-:W-:Y:S02]  /*3e20*/  FSETP.NEU.AND P2, PT, R48, 1, PT ;  /* 0x3f8000003000780b */ /* 0x000fe40003f4d000 */
[----:B------:R-:W-:Y:S02]  /*3e30*/  FSEL R28, R28, RZ, P0 ;  /* 0x000000ff1c1c7208 */ /* 0x000fe40000000000 */
[----:B------:R-:W-:-:S03]  /*3e40*/  FSEL R29, R3, RZ, P0 ;  /* 0x000000ff031d7208 */ /* 0x000fc60000000000 */
[----:B------:R-:W-:-:S04]  /*3e50*/  LOP3.LUT R32, R33, 0x7ff00000, RZ, 0xc0, !PT ;  /* 0x7ff0000021207812 */ /* 0x000fc800078ec0ff */
[----:B------:R-:W-:-:S13]  /*3e60*/  ISETP.NE.AND P1, PT, R32, 0x7ff00000, PT ;  /* 0x7ff000002000780c */ /* 0x000fda0003f25270 */
[----:B------:R-:W-:Y:S05]  /*3e70*/  @P1 BRA `(.L_x_45) ;  /* 0x0000000000181947 */ /* 0x000fea0003800000 */
[----:B------:R-:W-:-:S13]  /*3e80*/  FSETP.NAN.AND P0, PT, R48, R48, PT ;  /* 0x000000303000720b */ /* 0x000fda0003f08000 */
[----:B------:R-:W-:Y:S01]  /*3e90*/  @P0 DADD R28, R52, 2 ;  /* 0x40000000341c0429 */ /* 0x000fe20000000000 */
[----:B------:R-:W-:Y:S10]  /*3ea0*/  @P0 BRA `(.L_x_45) ;  /* 0x00000000000c0947 */ /* 0x000ff40003800000 */
[----:B------:R-:W-:-:S14]  /*3eb0*/  DSETP.NEU.AND P0, PT, |R52|, +INF , PT ;  /* 0x7ff000003400742a */ /* 0x000fdc0003f0d200 */
[----:B------:R-:W-:Y:S02]  /*3ec0*/  @!P0 IMAD.MOV.U32 R28, RZ, RZ, 0x0 ;  /* 0x00000000ff1c8424 */ /* 0x000fe400078e00ff */
[----:B------:R-:W-:-:S07]  /*3ed0*/  @!P0 IMAD.MOV.U32 R29, RZ, RZ, 0x7ff00000 ;  /* 0x7ff00000ff1d8424 */ /* 0x000fce00078e00ff */
.L_x_45:
[----:B------:R-:W-:Y:S05]  /*3ee0*/  BSYNC.RECONVERGENT B1 ;  /* 0x0000000000017941 */ /* 0x000fea0003800200 */
.L_x_44:
[----:B------:R-:W-:Y:S01]  /*3ef0*/  FSEL R28, R28, RZ, P2 ;  /* 0x000000ff1c1c7208 */ /* 0x000fe20001000000 */
[----:B------:R-:W-:Y:S01]  /*3f00*/  BSSY.RECONVERGENT B1, `(.L_x_46) ;  /* 0x000001c000017945 */ /* 0x000fe20003800200 */
[----:B------:R-:W-:-:S06]  /*3f10*/  FSEL R29, R29, 1.875, P2 ;  /* 0x3ff000001d1d7808 */ /* 0x000fcc0001000000 */
[----:B------:R-:W-:Y:S01]  /*3f20*/  DADD R54, R54, R28 ;  /* 0x0000000036367229 */ /* 0x000fe2000000001c */
[----:B------:R-:W-:Y:S02]  /*3f30*/  IMAD.MOV.U32 R28, RZ, RZ, 0x0 ;  /* 0x00000000ff1c7424 */ /* 0x000fe400078e00ff */
[----:B------:R-:W-:-:S03]  /*3f40*/  IMAD.MOV.U32 R29, RZ, RZ, 0x3fd80000 ;  /* 0x3fd80000ff1d7424 */ /* 0x000fc600078e00ff */
[----:B------:R-:W0:Y:S04]  /*3f50*/  MUFU.RSQ64H R43, R55 ;  /* 0x00000037002b7308 */ /* 0x000e280000001c00 */
[----:B------:R-:W-:-:S04]  /*3f60*/  IADD3 R42, PT, PT, R55, -0x3500000, RZ ;  /* 0xfcb00000372a7810 */ /* 0x000fc80007ffe0ff */
[----:B------:R-:W-:Y:S02]  /*3f70*/  ISETP.GE.U32.AND P0, PT, R42, 0x7ca00000, PT ;  /* 0x7ca000002a00780c */ /* 0x000fe40003f06070 */
[----:B0-----:R-:W-:-:S08]  /*3f80*/  DMUL R32, R42, R42 ;  /* 0x0000002a2a207228 */ /* 0x001fd00000000000 */
[----:B------:R-:W-:-:S08]  /*3f90*/  DFMA R32, R54, -R32, 1 ;  /* 0x3ff000003620742b */ /* 0x000fd00000000820 */
[----:B------:R-:W-:Y:S02]  /*3fa0*/  DFMA R28, R32, R28, 0.5 ;  /* 0x3fe00000201c742b */ /* 0x000fe4000000001c */
[----:B------:R-:W-:-:S08]  /*3fb0*/  DMUL R34, R42, R32 ;  /* 0x000000202a227228 */ /* 0x000fd00000000000 */
[----:B------:R-:W-:-:S08]  /*3fc0*/  DFMA R34, R28, R34, R42 ;  /* 0x000000221c22722b */ /* 0x000fd0000000002a */
[----:B------:R-:W-:Y:S02]  /*3fd0*/  DMUL R32, R54, R34 ;  /* 0x0000002236207228 */ /* 0x000fe40000000000 */
[----:B------:R-:W-:Y:S01]  /*3fe0*/  IADD3 R39, PT, PT, R35, -0x100000, RZ ;  /* 0xfff0000023277810 */ /* 0x000fe20007ffe0ff */
[----:B------:R-:W-:-:S05]  /*3ff0*/  IMAD.MOV.U32 R38, RZ, RZ, R34 ;  /* 0x000000ffff267224 */ /* 0x000fca00078e0022 */
[----:B------:R-:W-:-:S08]  /*4000*/  DFMA R28, R32, -R32, R54 ;  /* 0x80000020201c722b */ /* 0x000fd00000000036 */
[----:B------:R-:W-:Y:S01]  /*4010*/  DFMA R40, R28, R38, R32 ;  /* 0x000000261c28722b */ /* 0x000fe20000000020 */
[----:B------:R-:W-:Y:S10]  /*4020*/  @!P0 BRA `(.L_x_47) ;  /* 0x0000000000248947 */ /* 0x000ff40003800000 */
[----:B------:R-:W-:Y:S01]  /*4030*/  IMAD.MOV.U32 R30, RZ, RZ, R34 ;  /* 0x000000ffff1e7224 */ /* 0x000fe200078e0022 */
[----:B------:R-:W-:Y:S01]  /*4040*/  MOV R38, R54 ;  /* 0x0000003600267202 */ /* 0x000fe20000000f00 */
[----:B------:R-:W-:Y:S01]  /*4050*/  IMAD.MOV.U32 R35, RZ, RZ, R29 ;  /* 0x000000ffff237224 */ /* 0x000fe200078e001d */
[----:B------:R-:W-:Y:S01]  /*4060*/  MOV R0, 0x40c0 ;  /* 0x000040c000007802 */ /* 0x000fe20000000f00 */
[----:B------:R-:W-:Y:S01]  /*4070*/  IMAD.MOV.U32 R34, RZ, RZ, R28 ;  /* 0x000000ffff227224 */ /* 0x000fe200078e001c */
[----:B------:R-:W-:Y:S01]  /*4080*/  MOV R28, R32 ;  /* 0x00000020001c7202 */ /* 0x000fe20000000f00 */
[----:B------:R-:W-:Y:S02]  /*4090*/  IMAD.MOV.U32 R29, RZ, RZ, R33 ;  /* 0x000000ffff1d7224 */ /* 0x000fe400078e0021 */
[----:B------:R-:W-:-:S07]  /*40a0*/  IMAD.MOV.U32 R33, RZ, RZ, R39 ;  /* 0x000000ffff217224 */ /* 0x000fce00078e0027 */
[----:B------:R-:W-:Y:S05]  /*40b0*/  CALL.REL.NOINC `($__internal_0_$__cuda_sm20_dsqrt_rn_f64_mediumpath_v1) ;  /* 0x0000001000d47944 */ /* 0x000fea0003c00000 */
.L_x_47:
[----:B------:R-:W-:Y:S05]  /*40c0*/  BSYNC.RECONVERGENT B1 ;  /* 0x0000000000017941 */ /* 0x000fea0003800200 */
.L_x_46:
[----:B------:R-:W0:Y:S01]  /*40d0*/  F2F.F32.F64 R28, R40 ;  /* 0x00000028001c7310 */ /* 0x000e220000301000 */
[C---:B------:R-:W-:Y:S02]  /*40e0*/  FSETP.NEU.AND P2, PT, R15.reuse, -1, PT ;  /* 0xbf8000000f00780b */ /* 0x040fe40003f4d000 */
[C---:B------:R-:W-:Y:S02]  /*40f0*/  FSETP.NEU.AND P0, PT, R15.reuse, -1, PT ;  /* 0xbf8000000f00780b */ /* 0x040fe40003f0d000 */
[----:B0-----:R-:W-:Y:S02]  /*4100*/  FSETP.GT.AND P1, PT, R15, R28, PT ;  /* 0x0000001c0f00720b */ /* 0x001fe40003f24000 */
[----:B------:R-:W-:-:S11]  /*4110*/  FSEL R15, R28, R15, !P0 ;  /* 0x0000000f1c0f7208 */ /* 0x000fd60004000000 */
[----:B------:R-:W-:Y:S05]  /*4120*/  @!P1 BRA P2, `(.L_x_34) ;  /* 0x0000000000fc9947 */ /* 0x000fea0001000000 */
[----:B------:R-:W-:Y:S01]  /*4130*/  FADD R3, -R36, UR14 ;  /* 0x0000000e24037e21 */ /* 0x000fe20008000100 */
[----:B------:R-:W-:Y:S01]  /*4140*/  FADD R0, -R31, UR13 ;  /* 0x0000000d1f007e21 */ /* 0x000fe20008000100 */
[----:B------:R-:W-:Y:S01]  /*4150*/  FADD R6, -R7, UR15 ;  /* 0x0000000f07067e21 */ /* 0x000fe20008000100 */
[----:B------:R-:W-:Y:S01]  /*4160*/  BSSY.RECONVERGENT B1, `(.L_x_48) ;  /* 0x000001e000017945 */ /* 0x000fe20003800200 */
[-C--:B------:R-:W-:Y:S02]  /*4170*/  FMUL R12, R12, R3.reuse ;  /* 0x000000030c0c7220 */ /* 0x080fe40000400000 */
[----:B------:R-:W-:Y:S02]  /*4180*/  FMNMX R5, |R0|, |R3|, !PT ;  /* 0x4000000300057209 */ /* 0x000fe40007800200 */
[----:B------:R-:W-:Y:S02]  /*4190*/  FFMA R12, R13, R0, R12 ;  /* 0x000000000d0c7223 */ /* 0x000fe4000000000c */
[----:B------:R-:W-:-:S02]  /*41a0*/  FMNMX R2, |R6|, R5, !PT ;  /* 0x0000000506027209 */ /* 0x000fc40007800200 */
[----:B------:R-:W-:Y:S02]  /*41b0*/  FMNMX R14, |R6|, R5, PT ;  /* 0x00000005060e7209 */ /* 0x000fe40003800200 */
[----:B------:R-:W-:Y:S02]  /*41c0*/  LOP3.LUT R4, R2, 0xfe000000, RZ, 0xc0, !PT ;  /* 0xfe00000002047812 */ /* 0x000fe400078ec0ff */
[C---:B------:R-:W-:Y:S01]  /*41d0*/  FMNMX R5, |R0|.reuse, |R3|, PT ;  /* 0x4000000300057209 */ /* 0x040fe20003800200 */
[----:B------:R-:W-:Y:S01]  /*41e0*/  FADD R3, |R0|, |R3| ;  /* 0x4000000300037221 */ /* 0x000fe20000000200 */
[----:B------:R-:W-:-:S05]  /*41f0*/  LOP3.LUT R15, R4, 0x7e800000, RZ, 0x3c, !PT ;  /* 0x7e800000040f7812 */ /* 0x000fca00078e3cff */
[-C--:B------:R-:W-:Y:S01]  /*4200*/  FMUL R14, R14, R15.reuse ;  /* 0x0000000f0e0e7220 */ /* 0x080fe20000400000 */
[-C--:B------:R-:W-:Y:S01]  /*4210*/  FMUL R5, R5, R15.reuse ;  /* 0x0000000f05057220 */ /* 0x080fe20000400000 */
[----:B------:R-:W-:Y:S02]  /*4220*/  FMUL R15, R2, R15 ;  /* 0x0000000f020f7220 */ /* 0x000fe40000400000 */
[----:B------:R-:W-:-:S04]  /*4230*/  FMUL R14, R14, R14 ;  /* 0x0000000e0e0e7220 */ /* 0x000fc80000400000 */
[----:B------:R-:W-:-:S04]  /*4240*/  FFMA R14, R5, R5, R14 ;  /* 0x00000005050e7223 */ /* 0x000fc8000000000e */
[----:B------:R-:W-:-:S04]  /*4250*/  FFMA R15, R15, R15, R14 ;  /* 0x0000000f0f0f7223 */ /* 0x000fc8000000000e */
[----:B------:R0:W1:Y:S01]  /*4260*/  MUFU.RSQ R14, R15 ;  /* 0x0000000f000e7308 */ /* 0x0000620000001400 */
[----:B------:R-:W-:-:S04]  /*4270*/  IADD3 R5, PT, PT, R15, -0xd000000, RZ ;  /* 0xf30000000f057810 */ /* 0x000fc80007ffe0ff */
[----:B------:R-:W-:Y:S01]  /*4280*/  ISETP.GT.U32.AND P0, PT, R5, 0x727fffff, PT ;  /* 0x727fffff0500780c */ /* 0x000fe20003f04070 */
[----:B------:R-:W-:Y:S01]  /*4290*/  FADD R5, |R6|, R3 ;  /* 0x0000000306057221 */ /* 0x000fe20000000200 */
[----:B------:R-:W-:-:S11]  /*42a0*/  FFMA R3, R11, R6, R12 ;  /* 0x000000060b037223 */ /* 0x000fd6000000000c */
[----:B01----:R-:W-:Y:S05]  /*42b0*/  @!P0 BRA `(.L_x_49) ;  /* 0x0000000000108947 */ /* 0x003fea0003800000 */
[----:B------:R-:W-:Y:S01]  /*42c0*/  IMAD.MOV.U32 R0, RZ, RZ, R15 ;  /* 0x000000ffff007224 */ /* 0x000fe200078e000f */
[----:B------:R-:W-:-:S07]  /*42d0*/  MOV R25, 0x42f0 ;  /* 0x000042f000197802 */ /* 0x000fce0000000f00 */
[----:B------:R-:W-:Y:S05]  /*42e0*/  CALL.REL.NOINC `($__internal_1_$__cuda_sm20_sqrt_rn_f32_slowpath) ;  /* 0x0000001000f87944 */ /* 0x000fea0003c00000 */
[----:B------:R-:W-:Y:S05]  /*42f0*/  BRA `(.L_x_50) ;  /* 0x0000000000107947 */ /* 0x000fea0003800000 */
.L_x_49:
[----:B------:R-:W-:Y:S01]  /*4300*/  FMUL.FTZ R0, R15, R14 ;  /* 0x0000000e0f007220 */ /* 0x000fe20000410000 */
[----:B------:R-:W-:-:S03]  /*4310*/  FMUL.FTZ R6, R14, 0.5 ;  /* 0x3f0000000e067820 */ /* 0x000fc60000410000 */
[----:B------:R-:W-:-:S04]  /*4320*/  FFMA R11, -R0, R0, R15 ;  /* 0x00000000000b7223 */ /* 0x000fc8000000010f */
[----:B------:R-:W-:-:S07]  /*4330*/  FFMA R0, R11, R6, R0 ;  /* 0x000000060b007223 */ /* 0x000fce0000000000 */
.L_x_50:
[----:B------:R-:W-:Y:S05]  /*4340*/  BSYNC.RECONVERGENT B1 ;  /* 0x0000000000017941 */ /* 0x000fea0003800200 */
.L_x_48:
[----:B------:R-:W-:Y:S01]  /*4350*/  FSETP.GT.AND P0, PT, R5, R2, PT ;  /* 0x000000020500720b */ /* 0x000fe20003f04000 */
[----:B------:R-:W-:Y:S01]  /*4360*/  BSSY.RECONVERGENT B3, `(.L_x_51) ;  /* 0x0000010000037945 */ /* 0x000fe20003800200 */
[----:B------:R-:W-:-:S11]  /*4370*/  LOP3.LUT R11, R4, 0x800000, RZ, 0xfc, !PT ;  /* 0x00800000040b7812 */ /* 0x000fd600078efcff */
[----:B------:R-:W-:Y:S01]  /*4380*/  @P0 FMUL R5, R11, R0 ;  /* 0x000000000b050220 */ /* 0x000fe20000400000 */
[----:B------:R-:W-:-:S04]  /*4390*/  FSETP.NEU.AND P0, PT, R2, +INF , PT ;  /* 0x7f8000000200780b */ /* 0x000fc80003f0d000 */
[----:B------:R-:W-:-:S04]  /*43a0*/  FSEL R4, R5, +INF , P0 ;  /* 0x7f80000005047808 */ /* 0x000fc80000000000 */
[----:B------:R-:W0:Y:S08]  /*43b0*/  MUFU.RCP R0, R4 ;  /* 0x0000000400007308 */ /* 0x000e300000001000 */
[----:B------:R-:W1:Y:S01]  /*43c0*/  FCHK P0, R3, R4 ;  /* 0x0000000403007302 */ /* 0x000e620000000000 */
[----:B0-----:R-:W-:-:S04]  /*43d0*/  FFMA R5, -R4, R0, 1 ;  /* 0x3f80000004057423 */ /* 0x001fc80000000100 */
[----:B------:R-:W-:-:S04]  /*43e0*/  FFMA R0, R0, R5, R0 ;  /* 0x0000000500007223 */ /* 0x000fc80000000000 */
[----:B------:R-:W-:-:S04]  /*43f0*/  FFMA R5, R3, R0, RZ ;  /* 0x0000000003057223 */ /* 0x000fc800000000ff */
[----:B------:R-:W-:-:S04]  /*4400*/  FFMA R2, -R4, R5, R3 ;  /* 0x0000000504027223 */ /* 0x000fc80000000103 */
[----:B------:R-:W-:Y:S01]  /*4410*/  FFMA R0, R0, R2, R5 ;  /* 0x0000000200007223 */ /* 0x000fe20000000005 */
[----:B-1----:R-:W-:Y:S06]  /*4420*/  @!P0 BRA `(.L_x_52) ;  /* 0x00000000000c8947 */ /* 0x002fec0003800000 */
[----:B------:R-:W-:Y:S01]  /*4430*/  IMAD.MOV.U32 R0, RZ, RZ, R4 ;  /* 0x000000ffff007224 */ /* 0x000fe200078e0004 */
[----:B------:R-:W-:-:S07]  /*4440*/  MOV R38, 0x4460 ;  /* 0x0000446000267802 */ /* 0x000fce0000000f00 */
[----:B------:R-:W-:Y:S05]  /*4450*/  CALL.REL.NOINC `($__internal_2_$__cuda_sm3x_div_rn_noftz_f32_slowpath) ;  /* 0x0000001000f87944 */ /* 0x000fea0003c00000 */
.L_x_52:
[----:B------:R-:W-:Y:S05]  /*4460*/  BSYNC.RECONVERGENT B3 ;  /* 0x0000000000037941 */ /* 0x000fea0003800200 */
.L_x_51:
[C---:B------:R-:W-:Y:S01]  /*4470*/  FSETP.GEU.AND P0, PT, R0.reuse, RZ, PT ;  /* 0x000000ff0000720b */ /* 0x040fe20003f0e000 */
[----:B------:R-:W-:Y:S01]  /*4480*/  HFMA2 R14, -RZ, RZ, 0, 5.9604644775390625e-08 ;  /* 0x00000001ff0e7431 */ /* 0x000fe200000001ff */
[----:B------:R-:W-:Y:S01]  /*4490*/  MOV R18, R10 ;  /* 0x0000000a00127202 */ /* 0x000fe20000000f00 */
[----:B------:R-:W-:Y:S01]  /*44a0*/  IMAD.MOV.U32 R17, RZ, RZ, R9 ;  /* 0x000000ffff117224 */ /* 0x000fe200078e0009 */
[----:B------:R-:W-:Y:S01]  /*44b0*/  MOV R15, R28 ;  /* 0x0000001c000f7202 */ /* 0x000fe20000000f00 */
[----:B------:R-:W-:Y:S01]  /*44c0*/  IMAD.MOV.U32 R16, RZ, RZ, R8 ;  /* 0x000000ffff107224 */ /* 0x000fe200078e0008 */
[----:B------:R-:W-:Y:S01]  /*44d0*/  FSEL R19, R0, RZ, P0 ;  /* 0x000000ff00137208 */ /* 0x000fe20000000000 */
[----:B------:R-:W-:Y:S02]  /*44e0*/  IMAD.MOV.U32 R6, RZ, RZ, R31 ;  /* 0x000000ffff067224 */ /* 0x000fe400078e001f */
[----:B------:R-:W-:Y:S02]  /*44f0*/  IMAD.MOV.U32 R5, RZ, RZ, R36 ;  /* 0x000000ffff057224 */ /* 0x000fe400078e0024 */
[----:B------:R-:W-:-:S02]  /*4500*/  IMAD.MOV.U32 R4, RZ, RZ, R7 ;  /* 0x000000ffff047224 */ /* 0x000fc400078e0007 */
[----:B------:R-:W-:-:S07]  /*4510*/  IMAD.U32 R2, RZ, RZ, UR4 ;  /* 0x00000004ff027e24 */ /* 0x000fce000f8e00ff */
.L_x_34:
[----:B----4-:R-:W-:Y:S05]  /*4520*/  BSYNC.RECONVERGENT B0 ;  /* 0x0000000000007941 */ /* 0x010fea0003800200 */
.L_x_33:
[----:B------:R-:W-:Y:S01]  /*4530*/  IADD3 R26, P0, PT, R26, 0x44, RZ ;  /* 0x000000441a1a7810 */ /* 0x000fe20007f1e0ff */
[----:B------:R-:W-:-:S03]  /*4540*/  UIADD3 UR4, UPT, UPT, UR4, 0x1, URZ ;  /* 0x0000000104047890 */ /* 0x000fc6000fffe0ff */
[----:B------:R-:W-:Y:S01]  /*4550*/  IADD3.X R27, PT, PT, RZ, R27, RZ, P0, !PT ;  /* 0x0000001bff1b7210 */ /* 0x000fe200007fe4ff */
[----:B------:R-:W-:Y:S08]  /*4560*/  BRA.U UP0, `(.L_x_53) ;  /* 0xffffffed00bc7547 */ /* 0x000ff0000b83ffff */
[----:B------:R-:W-:-:S04]  /*4570*/  LOP3.LUT P1, RZ, R14, 0xff, RZ, 0xc0, !PT ;  /* 0x000000ff0eff7812 */ /* 0x000fc8000782c0ff */
[----:B------:R-:W-:-:S13]  /*4580*/  PLOP3.LUT P1, PT, P1, PT, PT, 0x8, 0x80 ;  /* 0x000000000080781c */ /* 0x000fda0000f2e170 */
.L_x_32:
[----:B------:R-:W-:Y:S01]  /*4590*/  BSSY.RECONVERGENT B0, `(.L_x_54) ;  /* 0x00000b4000007945 */ /* 0x000fe20003800200 */
[----:B------:R-:W-:-:S03]  /*45a0*/  PLOP3.LUT P0, PT, PT, PT, PT, 0x80, 0x8 ;  /* 0x000000000008781c */ /* 0x000fc60003f0f070 */
[----:B------:R-:W-:Y:S10]  /*45b0*/  @P1 BRA `(.L_x_55) ;  /* 0x0000000800c41947 */ /* 0x000ff40003800000 */
[----:B------:R-:W0:Y:S01]  /*45c0*/  LDCU UR4, c[0x0][0x3a4] ;  /* 0x00007480ff0477ac */ /* 0x000e220008000800 */
[----:B------:R-:W1:Y:S01]  /*45d0*/  LDC R11, c[0x0][0x388] ;  /* 0x0000e200ff0b7b82 */ /* 0x000e620000000800 */
[----:B------:R-:W-:Y:S01]  /*45e0*/  BSSY.RECONVERGENT B1, `(.L_x_56) ;  /* 0x0000020000017945 */ /* 0x000fe20003800200 */
[----:B------:R-:W2:Y:S01]  /*45f0*/  LDCU.64 UR6, c[0x0][0x3a8] ;  /* 0x00007500ff0677ac */ /* 0x000ea20008000a00 */
[----:B0-----:R-:W-:Y:S01]  /*4600*/  FADD R3, -R6, UR4 ;  /* 0x0000000406037e21 */ /* 0x001fe20008000100 */
[----:B--2---:R-:W-:Y:S01]  /*4610*/  FADD R10, -R5, UR6 ;  /* 0x00000006050a7e21 */ /* 0x004fe20008000100 */
[----:B------:R-:W-:Y:S01]  /*4620*/  FADD R8, -R4, UR7 ;  /* 0x0000000704087e21 */ /* 0x000fe20008000100 */
[----:B-1----:R-:W-:-:S03]  /*4630*/  ISETP.GE.AND P3, PT, R11, 0x1, PT ;  /* 0x000000010b00780c */ /* 0x002fc60003f66270 */
[CC--:B------:R-:W-:Y:S02]  /*4640*/  FMNMX R7, |R3|.reuse, |R10|.reuse, !PT ;  /* 0x4000000a03077209 */ /* 0x0c0fe40007800200 */
[----:B------:R-:W-:Y:S02]  /*4650*/  FMNMX R0, |R3|, |R10|, PT ;  /* 0x4000000a03007209 */ /* 0x000fe40003800200 */
[CC--:B------:R-:W-:Y:S02]  /*4660*/  FMNMX R20, |R8|.reuse, R7.reuse, !PT ;  /* 0x0000000708147209 */ /* 0x0c0fe40007800200 */
[----:B------:R-:W-:Y:S02]  /*4670*/  FMNMX R7, |R8|, R7, PT ;  /* 0x0000000708077209 */ /* 0x000fe40003800200 */
[----:B------:R-:W-:-:S04]  /*4680*/  LOP3.LUT R21, R20, 0xfe000000, RZ, 0xc0, !PT ;  /* 0xfe00000014157812 */ /* 0x000fc800078ec0ff */
[----:B------:R-:W-:-:S05]  /*4690*/  LOP3.LUT R9, R21, 0x7e800000, RZ, 0x3c, !PT ;  /* 0x7e80000015097812 */ /* 0x000fca00078e3cff */
[-C--:B------:R-:W-:Y:S01]  /*46a0*/  FMUL R7, R7, R9.reuse ;  /* 0x0000000907077220 */ /* 0x080fe20000400000 */
[-C--:B------:R-:W-:Y:S01]  /*46b0*/  FMUL R0, R0, R9.reuse ;  /* 0x0000000900007220 */ /* 0x080fe20000400000 */
[----:B------:R-:W-:Y:S02]  /*46c0*/  FMUL R9, R20, R9 ;  /* 0x0000000914097220 */ /* 0x000fe40000400000 */
[----:B------:R-:W-:-:S04]  /*46d0*/  FMUL R7, R7, R7 ;  /* 0x0000000707077220 */ /* 0x000fc80000400000 */
[----:B------:R-:W-:Y:S01]  /*46e0*/  FFMA R0, R0, R0, R7 ;  /* 0x0000000000007223 */ /* 0x000fe20000000007 */
[----:B------:R-:W-:-:S03]  /*46f0*/  FADD R7, |R3|, |R10| ;  /* 0x4000000a03077221 */ /* 0x000fc60000000200 */
[----:B------:R-:W-:Y:S01]  /*4700*/  FFMA R9, R9, R9, R0 ;  /* 0x0000000909097223 */ /* 0x000fe20000000000 */
[----:B------:R-:W-:-:S03]  /*4710*/  FADD R7, |R8|, R7 ;  /* 0x0000000708077221 */ /* 0x000fc60000000200 */
[----:B------:R-:W-:Y:S01]  /*4720*/  VIADD R0, R9, 0xf3000000 ;  /* 0xf300000009007836 */ /* 0x000fe20000000000 */
[----:B------:R0:W1:Y:S04]  /*4730*/  MUFU.RSQ R12, R9 ;  /* 0x00000009000c7308 */ /* 0x0000680000001400 */
[----:B------:R-:W-:-:S13]  /*4740*/  ISETP.GT.U32.AND P1, PT, R0, 0x727fffff, PT ;  /* 0x727fffff0000780c */ /* 0x000fda0003f24070 */
[----:B01----:R-:W-:Y:S05]  /*4750*/  @!P1 BRA `(.L_x_57) ;  /* 0x0000000000109947 */ /* 0x003fea0003800000 */
[----:B------:R-:W-:Y:S01]  /*4760*/  IMAD.MOV.U32 R0, RZ, RZ, R9 ;  /* 0x000000ffff007224 */ /* 0x000fe200078e0009 */
[----:B-----5:R-:W-:-:S07]  /*4770*/  MOV R25, 0x4790 ;  /* 0x0000479000197802 */ /* 0x020fce0000000f00 */
[----:B------:R-:W-:Y:S05]  /*4780*/  CALL.REL.NOINC `($__internal_1_$__cuda_sm20_sqrt_rn_f32_slowpath) ;  /* 0x0000000c00d07944 */ /* 0x000fea0003c00000 */
[----:B------:R-:W-:Y:S05]  /*4790*/  BRA `(.L_x_58) ;  /* 0x0000000000107947 */ /* 0x000fea0003800000 */
.L_x_57:
[----:B------:R-:W-:Y:S01]  /*47a0*/  FMUL.FTZ R0, R9, R12 ;  /* 0x0000000c09007220 */ /* 0x000fe20000410000 */
[----:B------:R-:W-:-:S03]  /*47b0*/  FMUL.FTZ R11, R12, 0.5 ;  /* 0x3f0000000c0b7820 */ /* 0x000fc60000410000 */
[----:B------:R-:W-:-:S04]  /*47c0*/  FFMA R9, -R0, R0, R9 ;  /* 0x0000000000097223 */ /* 0x000fc80000000109 */
[----:B------:R-:W-:-:S07]  /*47d0*/  FFMA R0, R9, R11, R0 ;  /* 0x0000000b09007223 */ /* 0x000fce0000000000 */
.L_x_58:
[----:B------:R-:W-:Y:S05]  /*47e0*/  BSYNC.RECONVERGENT B1 ;  /* 0x0000000000017941 */ /* 0x000fea0003800200 */
.L_x_56:
        /* <DEDUP_REMOVED lines=11> */
[----:B-----5:R-:W-:-:S04]  /*48a0*/  FFMA R28, -R7, R9, R3 ;  /* 0x00000009071c7223 */ /* 0x020fc80000000103 */
[----:B------:R-:W-:Y:S01]  /*48b0*/  FFMA R28, R0, R28, R9 ;  /* 0x0000001c001c7223 */ /* 0x000fe20000000009 */
[----:B-1----:R-:W-:Y:S06]  /*48c0*/  @!P1 BRA `(.L_x_60) ;  /* 0x0000000000109947 */ /* 0x002fec0003800000 */
[----:B------:R-:W-:Y:S02]  /*48d0*/  MOV R0, R7 ;  /* 0x0000000700007202 */ /* 0x000fe40000000f00 */
[----:B------:R-:W-:-:S07]  /*48e0*/  MOV R38, 0x4900 ;  /* 0x0000490000267802 */ /* 0x000fce0000000f00 */
[----:B------:R-:W-:Y:S05]  /*48f0*/  CALL.REL.NOINC `($__internal_2_$__cuda_sm3x_div_rn_noftz_f32_slowpath) ;  /* 0x0000000c00d07944 */ /* 0x000fea0003c00000 */
[----:B------:R-:W-:-:S07]  /*4900*/  IMAD.MOV.U32 R28, RZ, RZ, R0 ;  /* 0x000000ffff1c7224 */ /* 0x000fce00078e0000 */
.L_x_60:
[----:B------:R-:W-:Y:S05]  /*4910*/  BSYNC.RECONVERGENT B3 ;  /* 0x0000000000037941 */ /* 0x000fea0003800200 */
.L_x_59:
[----:B------:R-:W0:Y:S01]  /*4920*/  MUFU.RCP R0, R7 ;  /* 0x0000000700007308 */ /* 0x000e220000001000 */
[----:B------:R-:W-:Y:S07]  /*4930*/  BSSY.RECONVERGENT B3, `(.L_x_61) ;  /* 0x000000d000037945 */ /* 0x000fee0003800200 */
        /* <DEDUP_REMOVED lines=8> */
[----:B------:R-:W-:Y:S02]  /*49c0*/  MOV R0, R7 ;  /* 0x0000000700007202 */ /* 0x000fe40000000f00 */
[----:B------:R-:W-:-:S07]  /*49d0*/  MOV R38, 0x49f0 ;  /* 0x000049f000267802 */ /* 0x000fce0000000f00 */
[----:B------:R-:W-:Y:S05]  /*49e0*/  CALL.REL.NOINC `($__internal_2_$__cuda_sm3x_div_rn_noftz_f32_slowpath) ;  /* 0x0000000c00947944 */ /* 0x000fea0003c00000 */
[----:B------:R-:W-:-:S07]  /*49f0*/  IMAD.MOV.U32 R26, RZ, RZ, R0 ;  /* 0x000000ffff1a7224 */ /* 0x000fce00078e0000 */
.L_x_62:
[----:B------:R-:W-:Y:S05]  /*4a00*/  BSYNC.RECONVERGENT B3 ;  /* 0x0000000000037941 */ /* 0x000fea0003800200 */
.L_x_61:
        /* <DEDUP_REMOVED lines=14> */
.L_x_64:
[----:B------:R-:W-:Y:S05]  /*4af0*/  BSYNC.RECONVERGENT B3 ;  /* 0x0000000000037941 */ /* 0x000fea0003800200 */
.L_x_63:
[----:B------:R-:W-:Y:S05]  /*4b00*/  @!P3 BRA `(.L_x_55) ;  /* 0x000000040070b947 */ /* 0x000fea0003800000 */
[----:B------:R-:W-:-:S07]  /*4b10*/  IMAD.MOV.U32 R25, RZ, RZ, RZ ;  /* 0x000000ffff197224 */ /* 0x000fce00078e00ff */
.L_x_69:
[----:B------:R-:W-:Y:S01]  /*4b20*/  ISETP.NE.AND P0, PT, R25, R2, PT ;  /* 0x000000021900720c */ /* 0x000fe20003f05270 */
[----:B------:R-:W-:-:S12]  /*4b30*/  BSSY.RELIABLE B3, `(.L_x_65) ;  /* 0x0000054000037945 */ /* 0x000fd80003800100 */
[----:B-----5:R-:W-:Y:S05]  /*4b40*/  @!P0 BRA `(.L_x_66) ;  /* 0x0000000400488947 */ /* 0x020fea0003800000 */
[----:B------:R-:W0:Y:S02]  /*4b50*/  LDC.64 R30, c[0x0][0x380] ;  /* 0x0000e000ff1e7b82 */ /* 0x000e240000000a00 */
[----:B0-----:R-:W-:-:S05]  /*4b60*/  IMAD.WIDE.U32 R30, R25, 0x44, R30 ;  /* 0x00000044191e7825 */ /* 0x001fca00078e001e */
[----:B------:R-:W2:Y:S04]  /*4b70*/  LDG.E R9, desc[UR8][R30.64+0x28] ;  /* 0x000028081e097981 */ /* 0x000ea8000c1e1900 */
[----:B------:R-:W2:Y:S04]  /*4b80*/  LDG.E R3, desc[UR8][R30.64+0x40] ;  /* 0x000040081e037981 */ /* 0x000ea8000c1e1900 */
[----:B------:R-:W3:Y:S04]  /*4b90*/  LDG.E R8, desc[UR8][R30.64+0x2c] ;  /* 0x00002c081e087981 */ /* 0x000ee8000c1e1900 */
[----:B------:R-:W4:Y:S04]  /*4ba0*/  LDG.E R0, desc[UR8][R30.64+0x30] ;  /* 0x000030081e007981 */ /* 0x000f28000c1e1900 */
[----:B------:R0:W5:Y:S04]  /*4bb0*/  LDG.E R10, desc[UR8][R30.64+0x4] ;  /* 0x000004081e0a7981 */ /* 0x000168000c1e1900 */
[----:B------:R0:W5:Y:S04]  /*4bc0*/  LDG.E R11, desc[UR8][R30.64+0x8] ;  /* 0x000008081e0b7981 */ /* 0x000168000c1e1900 */
[----:B------:R0:W5:Y:S04]  /*4bd0*/  LDG.E R12, desc[UR8][R30.64+0xc] ;  /* 0x00000c081e0c7981 */ /* 0x000168000c1e1900 */
[----:B------:R0:W5:Y:S04]  /*4be0*/  LDG.E R14, desc[UR8][R30.64+0x14] ;  /* 0x000014081e0e7981 */ /* 0x000168000c1e1900 */
[----:B------:R0:W5:Y:S04]  /*4bf0*/  LDG.E R13, desc[UR8][R30.64+0x18] ;  /* 0x000018081e0d7981 */ /* 0x000168000c1e1900 */
[----:B------:R0:W5:Y:S04]  /*4c00*/  LDG.E R15, desc[UR8][R30.64+0x20] ;  /* 0x000020081e0f7981 */ /* 0x000168000c1e1900 */
[----:B------:R0:W5:Y:S01]  /*4c10*/  LDG.E R20, desc[UR8][R30.64+0x24] ;  /* 0x000024081e147981 */ /* 0x000162000c1e1900 */
[----:B--2---:R-:W-:Y:S01]  /*4c20*/  FFMA R22, R6, R9, R3 ;  /* 0x0000000906167223 */ /* 0x004fe20000000003 */
[----:B---3--:R-:W-:-:S03]  /*4c30*/  FMUL R32, R8, R26 ;  /* 0x0000001a08207220 */ /* 0x008fc60000400000 */
[----:B------:R-:W-:Y:S01]  /*4c40*/  FFMA R3, R5, R8, R22 ;  /* 0x0000000805037223 */ /* 0x000fe20000000016 */
[----:B------:R-:W-:-:S03]  /*4c50*/  FFMA R21, R9, R28, R32 ;  /* 0x0000001c09157223 */ /* 0x000fc60000000020 */
[----:B----4-:R-:W-:Y:S01]  /*4c60*/  FFMA R3, R4, R0, R3 ;  /* 0x0000000004037223 */ /* 0x010fe20000000003 */
[----:B------:R-:W-:-:S04]  /*4c70*/  FFMA R34, R0, R27, R21 ;  /* 0x0000001b00227223 */ /* 0x000fc80000000015 */
[----:B------:R-:W-:Y:S02]  /*4c80*/  FSETP.GE.AND P0, PT, R3, RZ, PT ;  /* 0x000000ff0300720b */ /* 0x000fe40003f06000 */
[----:B------:R-:W-:-:S13]  /*4c90*/  FSETP.EQ.AND P1, PT, R34, RZ, PT ;  /* 0x000000ff2200720b */ /* 0x000fda0003f22000 */
[----:B0-----:R-:W-:Y:S05]  /*4ca0*/  @P0 BRA P1, `(.L_x_66) ;  /* 0x0000000000f00947 */ /* 0x001fea0000800000 */
[----:B------:R0:W5:Y:S04]  /*4cb0*/  LDG.E R21, desc[UR8][R30.64+0x10] ;  /* 0x000010081e157981 */ /* 0x000168000c1e1900 */
[----:B------:R0:W5:Y:S01]  /*4cc0*/  LDG.E R22, desc[UR8][R30.64+0x1c] ;  /* 0x00001c081e167981 */ /* 0x000162000c1e1900 */
[----:B------:R-:W1:Y:S01]  /*4cd0*/  MUFU.RCP R0, R34 ;  /* 0x0000002200007308 */ /* 0x000e620000001000 */
[----:B------:R-:W-:Y:S07]  /*4ce0*/  BSSY.RECONVERGENT B4, `(.L_x_67) ;  /* 0x000000c000047945 */ /* 0x000fee0003800200 */
[----:B------:R-:W2:Y:S01]  /*4cf0*/  FCHK P0, -R3, R34 ;  /* 0x0000002203007302 */ /* 0x000ea20000000100 */
[----:B-1----:R-:W-:-:S04]  /*4d00*/  FFMA R29, -R34, R0, 1 ;  /* 0x3f800000221d7423 */ /* 0x002fc80000000100 */
[----:B------:R-:W-:-:S04]  /*4d10*/  FFMA R0, R0, R29, R0 ;  /* 0x0000001d00007223 */ /* 0x000fc80000000000 */
[----:B------:R-:W-:-:S04]  /*4d20*/  FFMA R29, -R3, R0, RZ ;  /* 0x00000000031d7223 */ /* 0x000fc800000001ff */
[----:B------:R-:W-:-:S04]  /*4d30*/  FFMA R32, -R34, R29, -R3 ;  /* 0x0000001d22207223 */ /* 0x000fc80000000903 */
[----:B------:R-:W-:Y:S01]  /*4d40*/  FFMA R0, R0, R32, R29 ;  /* 0x0000002000007223 */ /* 0x000fe2000000001d */
[----:B0-2---:R-:W-:Y:S06]  /*4d50*/  @!P0 BRA `(.L_x_68) ;  /* 0x0000000000108947 */ /* 0x005fec0003800000 */
[----:B------:R-:W-:Y:S01]  /*4d60*/  FADD R3, -R3, -RZ ;  /* 0x800000ff03037221 */ /* 0x000fe20000000100 */
[----:B------:R-:W-:Y:S02]  /*4d70*/  MOV R0, R34 ;  /* 0x0000002200007202 */ /* 0x000fe40000000f00 */
[----:B------:R-:W-:-:S07]  /*4d80*/  MOV R38, 0x4da0 ;  /* 0x00004da000267802 */ /* 0x000fce0000000f00 */
[----:B-----5:R-:W-:Y:S05]  /*4d90*/  CALL.REL.NOINC `($__internal_2_$__cuda_sm3x_div_rn_noftz_f32_slowpath) ;  /* 0x0000000800a87944 */ /* 0x020fea0003c00000 */
.L_x_68:
[----:B------:R-:W-:Y:S05]  /*4da0*/  BSYNC.RECONVERGENT B4 ;  /* 0x0000000000047941 */ /* 0x000fea0003800200 */
.L_x_67:
[----:B------:R-:W-:-:S04]  /*4db0*/  FSETP.GT.AND P0, PT, R0, R7, PT ;  /* 0x000000070000720b */ /* 0x000fc80003f04000 */
[----:B------:R-:W-:-:S13]  /*4dc0*/  FSETP.LT.OR P0, PT, R0, RZ, P0 ;  /* 0x000000ff0000720b */ /* 0x000fda0000701400 */
[----:B------:R-:W-:Y:S05]  /*4dd0*/  @P0 BRA `(.L_x_66) ;  /* 0x0000000000a40947 */ /* 0x000fea0003800000 */
[----:B------:R-:W-:Y:S01]  /*4de0*/  FSETP.NEU.AND P1, PT, R9, RZ, PT ;  /* 0x000000ff0900720b */ /* 0x000fe20003f2d000 */
[C---:B------:R-:W-:Y:S01]  /*4df0*/  FFMA R30, R0.reuse, R26, R5 ;  /* 0x0000001a001e7223 */ /* 0x040fe20000000005 */
[----:B------:R-:W-:-:S11]  /*4e00*/  FFMA R3, R0, R27, R4 ;  /* 0x0000001b00037223 */ /* 0x000fd60000000004 */
[----:B------:R-:W-:Y:S01]  /*4e10*/  @!P1 FSETP.NEU.AND P0, PT, R8, RZ, PT ;  /* 0x000000ff0800920b */ /* 0x000fe20003f0d000 */
[----:B------:R-:W-:-:S03]  /*4e20*/  FFMA R8, R0, R28, R6 ;  /* 0x0000001c00087223 */ /* 0x000fc60000000006 */
[----:B-----5:R-:W-:Y:S01]  /*4e30*/  @!P1 FSEL R13, R13, R14, P0 ;  /* 0x0000000e0d0d9208 */ /* 0x020fe20000000000 */
[----:B------:R-:W-:Y:S01]  /*4e40*/  @!P1 IMAD.MOV.U32 R14, RZ, RZ, R21 ;  /* 0x000000ffff0e9224 */ /* 0x000fe200078e0015 */
[----:B------:R-:W-:Y:S01]  /*4e50*/  @!P1 FSEL R3, R3, R30, P0 ;  /* 0x0000001e03039208 */ /* 0x000fe20000000000 */
[----:B------:R-:W-:Y:S01]  /*4e60*/  @!P1 IMAD.MOV.U32 R30, RZ, RZ, R8 ;  /* 0x000000ffff1e9224 */ /* 0x000fe200078e0008 */
[----:B------:R-:W-:Y:S01]  /*4e70*/  @!P1 FSEL R20, R20, R15, P0 ;  /* 0x0000000f14149208 */ /* 0x000fe20000000000 */
[----:B------:R-:W-:Y:S01]  /*4e80*/  @!P1 IMAD.MOV.U32 R15, RZ, RZ, R22 ;  /* 0x000000ffff0f9224 */ /* 0x000fe200078e0016 */
[----:B------:R-:W-:Y:S01]  /*4e90*/  @!P1 FSEL R12, R12, R11, P0 ;  /* 0x0000000b0c0c9208 */ /* 0x000fe20000000000 */
[--C-:B------:R-:W-:Y:S01]  /*4ea0*/  FADD R9, -R3, R13.reuse ;  /* 0x0000000d03097221 */ /* 0x100fe20000000100 */
[----:B------:R-:W-:Y:S01]  /*4eb0*/  @!P1 MOV R11, R10 ;  /* 0x0000000a000b9202 */ /* 0x000fe20000000f00 */
[----:B------:R-:W-:Y:S01]  /*4ec0*/  FADD R0, R15, -R14 ;  /* 0x8000000e0f007221 */ /* 0x000fe20000000000 */
[----:B------:R-:W-:Y:S01]  /*4ed0*/  FADD R21, R20, -R13 ;  /* 0x8000000d14157221 */ /* 0x000fe20000000000 */
[----:B------:R-:W-:-:S02]  /*4ee0*/  FADD R10, -R3, R20 ;  /* 0x00000014030a7221 */ /* 0x000fc40000000100 */
[----:B------:R-:W-:Y:S01]  /*4ef0*/  FMUL R29, R0, R9 ;  /* 0x00000009001d7220 */ /* 0x000fe20000400000 */
[----:B------:R-:W-:Y:S01]  /*4f00*/  FADD R9, -R3, R12 ;  /* 0x0000000c03097221 */ /* 0x000fe20000000100 */
[--C-:B------:R-:W-:Y:S01]  /*4f10*/  FADD R0, R14, -R11.reuse ;  /* 0x8000000b0e007221 */ /* 0x100fe20000000000 */
[C---:B------:R-:W-:Y:S01]  /*4f20*/  FADD R14, -R30.reuse, R14 ;  /* 0x0000000e1e0e7221 */ /* 0x040fe20000000100 */
[--C-:B------:R-:W-:Y:S01]  /*4f30*/  FADD R3, -R15, R11.reuse ;  /* 0x0000000b0f037221 */ /* 0x100fe20000000100 */
[----:B------:R-:W-:Y:S01]  /*4f40*/  FADD R11, -R30, R11 ;  /* 0x0000000b1e0b7221 */ /* 0x000fe20000000100 */
[----:B------:R-:W-:Y:S01]  /*4f50*/  FMUL R8, R0, R9 ;  /* 0x0000000900087220 */ /* 0x000fe20000400000 */
[--C-:B------:R-:W-:Y:S01]  /*4f60*/  FADD R0, R13, -R12.reuse ;  /* 0x8000000c0d007221 */ /* 0x100fe20000000000 */
[----:B------:R-:W-:Y:S01]  /*4f70*/  FFMA R14, R14, R21, -R29 ;  /* 0x000000150e0e7223 */ /* 0x000fe2000000081d */
[----:B------:R-:W-:Y:S01]  /*4f80*/  FADD R12, -R20, R12 ;  /* 0x0000000c140c7221 */ /* 0x000fe20000000100 */
[----:B------:R-:W-:Y:S01]  /*4f90*/  FADD R15, -R30, R15 ;  /* 0x0000000f1e0f7221 */ /* 0x000fe20000000100 */
[----:B------:R-:W-:Y:S01]  /*4fa0*/  FMUL R10, R3, R10 ;  /* 0x0000000a030a7220 */ /* 0x000fe20000400000 */
[----:B------:R-:W-:Y:S01]  /*4fb0*/  FFMA R0, R11, R0, -R8 ;  /* 0x000000000b007223 */ /* 0x000fe20000000808 */
[----:B------:R-:W-:-:S02]  /*4fc0*/  FSETP.GE.AND P0, PT, R14, RZ, PT ;  /* 0x000000ff0e00720b */ /* 0x000fc40003f06000 */
[----:B------:R-:W-:Y:S01]  /*4fd0*/  FSETP.GTU.AND P2, PT, R14, RZ, PT ;  /* 0x000000ff0e00720b */ /* 0x000fe20003f4c000 */
[----:B------:R-:W-:Y:S01]  /*4fe0*/  FFMA R10, R15, R12, -R10 ;  /* 0x0000000c0f0a7223 */ /* 0x000fe2000000080a */
[C---:B------:R-:W-:Y:S02]  /*4ff0*/  FSETP.GE.AND P0, PT, R0.reuse, RZ, P0 ;  /* 0x000000ff0000720b */ /* 0x040fe40000706000 */
[----:B------:R-:W-:Y:S02]  /*5000*/  FSETP.LE.AND P2, PT, R0, RZ, !P2 ;  /* 0x000000ff0000720b */ /* 0x000fe40005743000 */
[C---:B------:R-:W-:Y:S02]  /*5010*/  FSETP.GE.AND P1, PT, R10.reuse, RZ, P0 ;  /* 0x000000ff0a00720b */ /* 0x040fe40000726000 */
[----:B------:R-:W-:Y:S02]  /*5020*/  FSETP.LE.AND P2, PT, R10, RZ, P2 ;  /* 0x000000ff0a00720b */ /* 0x000fe40001743000 */
[----:B------:R-:W-:-:S02]  /*5030*/  PLOP3.LUT P0, PT, PT, PT, PT, 0x8, 0x80 ;  /* 0x000000000080781c */ /* 0x000fc40003f0e170 */
[----:B------:R-:W-:-:S13]  /*5040*/  PLOP3.LUT P1, PT, P1, P2, PT, 0xf8, 0x8f ;  /* 0x00000000008f781c */ /* 0x000fda0000f25f70 */
[----:B------:R-:W-:Y:S05]  /*5050*/  @P1 BREAK.RELIABLE B3 ;  /* 0x0000000000031942 */ /* 0x000fea0003800100 */
[----:B------:R-:W-:Y:S05]  /*5060*/  @P1 BRA `(.L_x_55) ;  /* 0x0000000000181947 */ /* 0x000fea0003800000 */
.L_x_66:
[----:B------:R-:W-:Y:S05]  /*5070*/  BSYNC.RELIABLE B3 ;  /* 0x0000000000037941 */ /* 0x000fea0003800100 */
.L_x_65:
[----:B------:R-:W0:Y:S01]  /*5080*/  LDCU UR4, c[0x0][0x388] ;  /* 0x00007100ff0477ac */ /* 0x000e220008000800 */
[----:B------:R-:W-:-:S05]  /*5090*/  VIADD R25, R25, 0x1 ;  /* 0x0000000119197836 */ /* 0x000fca0000000000 */
[----:B0-----:R-:W-:-:S13]  /*50a0*/  ISETP.NE.AND P0, PT, R25, UR4, PT ;  /* 0x0000000419007c0c */ /* 0x001fda000bf05270 */
[----:B------:R-:W-:Y:S05]  /*50b0*/  @P0 BRA `(.L_x_69) ;  /* 0xfffffff800980947 */ /* 0x000fea000383ffff */
[----:B------:R-:W-:-:S13]  /*50c0*/  PLOP3.LUT P0, PT, PT, PT, PT, 0x80, 0x8 ;  /* 0x000000000008781c */ /* 0x000fda0003f0f070 */
.L_x_55:
[----:B------:R-:W-:Y:S05]  /*50d0*/  BSYNC.RECONVERGENT B0 ;  /* 0x0000000000007941 */ /* 0x000fea0003800200 */
.L_x_54:
[----:B------:R-:W-:Y:S05]  /*50e0*/  WARPSYNC.ALL ;  /* 0x0000000000007948 */ /* 0x000fea0003800000 */
[----:B------:R-:W0:Y:S01]  /*50f0*/  F2F.F64.F32 R2, R19 ;  /* 0x0000001300027310 */ /* 0x000e220000201800 */
[----:B------:R-:W-:Y:S01]  /*5100*/  UMOV UR4, 0x9999999a ;  /* 0x9999999a00047882 */ /* 0x000fe20000000000 */
[----:B------:R-:W-:Y:S01]  /*5110*/  UMOV UR5, 0x3fb99999 ;  /* 0x3fb9999900057882 */ /* 0x000fe20000000000 */
[----:B------:R-:W-:Y:S01]  /*5120*/  BSSY.RECONVERGENT B0, `(.L_x_70) ;  /* 0x0000012000007945 */ /* 0x000fe20003800200 */
[----:B0-----:R-:W-:-:S06]  /*5130*/  DMUL R2, R2, UR4 ;  /* 0x0000000402027c28 */ /* 0x001fcc0008000000 */
[----:B------:R-:W0:Y:S02]  /*5140*/  @!P0 F2F.F32.F64 R19, R2 ;  /* 0x0000000200138310 */ /* 0x000e240000301000 */
[----:B0-----:R-:W-:-:S06]  /*5150*/  FSETP.NEU.AND P0, PT, |R19|, RZ, PT ;  /* 0x000000ff1300720b */ /* 0x001fcc0003f0d200 */
[----:B------:R0:W1:Y:S07]  /*5160*/  F2F.F64.F32 R4, |R19| ;  /* 0x4000001300047310 */ /* 0x00006e0000201800 */
[----:B-----5:R-:W-:Y:S01]  /*5170*/  @!P0 CS2R R28, SRZ ;  /* 0x00000000001c8805 */ /* 0x020fe2000001ff00 */
[----:B0-----:R-:W-:Y:S06]  /*5180*/  @!P0 BRA `(.L_x_71) ;  /* 0x00000000002c8947 */ /* 0x001fec0003800000 */
[----:B-1----:R-:W-:Y:S01]  /*5190*/  DADD R2, -RZ, |R4| ;  /* 0x00000000ff027229 */ /* 0x002fe20000000504 */
[----:B------:R-:W-:Y:S01]  /*51a0*/  BSSY.RECONVERGENT B1, `(.L_x_72) ;  /* 0x0000007000017945 */ /* 0x000fe20003800200 */
[----:B------:R-:W-:Y:S01]  /*51b0*/  ISETP.GE.AND P0, PT, R5, RZ, PT ;  /* 0x000000ff0500720c */ /* 0x000fe20003f06270 */
[----:B------:R-:W-:Y:S01]  /*51c0*/  IMAD.MOV.U32 R30, RZ, RZ, -0x3d70a3d7 ;  /* 0xc28f5c29ff1e7424 */ /* 0x000fe200078e00ff */
[----:B------:R-:W-:Y:S01]  /*51d0*/  MOV R0, 0x5210 ;  /* 0x0000521000007802 */ /* 0x000fe20000000f00 */
[----:B------:R-:W-:-:S05]  /*51e0*/  IMAD.MOV.U32 R25, RZ, RZ, 0x3fcc28f5 ;  /* 0x3fcc28f5ff197424 */ /* 0x000fca00078e00ff */
[----:B------:R-:W-:-:S07]  /*51f0*/  MOV R28, R2 ;  /* 0x00000002001c7202 */ /* 0x000fce0000000f00 */
[----:B------:R-:W-:Y:S05]  /*5200*/  CALL.REL.NOINC `($resultPixel$__internal_accurate_pow) ;  /* 0x0000000c00247944 */ /* 0x000fea0003c00000 */
[----:B------:R-:W-:Y:S05]  /*5210*/  BSYNC.RECONVERGENT B1 ;  /* 0x0000000000017941 */ /* 0x000fea0003800200 */
.L_x_72:
[----:B------:R-:W-:Y:S02]  /*5220*/  FSEL R28, R28, RZ, P0 ;  /* 0x000000ff1c1c7208 */ /* 0x000fe40000000000 */
[----:B------:R-:W-:-:S07]  /*5230*/  FSEL R29, R3, -QNAN , P0 ;  /* 0xfff80000031d7808 */ /* 0x000fce0000000000 */
.L_x_71:
[----:B------:R-:W-:Y:S05]  /*5240*/  BSYNC.RECONVERGENT B0 ;  /* 0x0000000000007941 */ /* 0x000fea0003800200 */
.L_x_70:
[----:B------:R-:W-:Y:S01]  /*5250*/  UMOV UR4, 0xc28f5c29 ;  /* 0xc28f5c2900047882 */ /* 0x000fe20000000000 */
[----:B------:R-:W-:Y:S01]  /*5260*/  UMOV UR5, 0x3fcc28f5 ;  /* 0x3fcc28f500057882 */ /* 0x000fe20000000000 */
[----:B------:R-:W0:Y:S01]  /*5270*/  LDC.64 R6, c[0x0][0x3c0] ;  /* 0x0000f000ff067b82 */ /* 0x000e220000000a00 */
[----:B-1----:R-:W-:Y:S01]  /*5280*/  DADD R2, R4, UR4 ;  /* 0x0000000404027e29 */ /* 0x002fe20008000000 */
[----:B------:R-:W-:Y:S09]  /*5290*/  BSSY.RECONVERGENT B0, `(.L_x_73) ;  /* 0x000000a000007945 */ /* 0x000ff20003800200 */
[----:B------:R-:W-:-:S04]  /*52a0*/  LOP3.LUT R2, R3, 0x7ff00000, RZ, 0xc0, !PT ;  /* 0x7ff0000003027812 */ /* 0x000fc800078ec0ff */
[----:B------:R-:W-:-:S13]  /*52b0*/  ISETP.NE.AND P0, PT, R2, 0x7ff00000, PT ;  /* 0x7ff000000200780c */ /* 0x000fda0003f05270 */
[----:B------:R-:W-:Y:S05]  /*52c0*/  @P0 BRA `(.L_x_74) ;  /* 0x0000000000180947 */ /* 0x000fea0003800000 */
[----:B------:R-:W-:-:S13]  /*52d0*/  FSETP.NAN.AND P0, PT, |R19|, |R19|, PT ;  /* 0x400000131300720b */ /* 0x000fda0003f08200 */
[----:B------:R-:W-:Y:S01]  /*52e0*/  @P0 DADD R28, R4, UR4 ;  /* 0x00000004041c0e29 */ /* 0x000fe20008000000 */
[----:B------:R-:W-:Y:S10]  /*52f0*/  @P0 BRA `(.L_x_74) ;  /* 0x00000000000c0947 */ /* 0x000ff40003800000 */
[----:B------:R-:W-:-:S14]  /*5300*/  DSETP.NEU.AND P0, PT, |R4|, +INF , PT ;  /* 0x7ff000000400742a */ /* 0x000fdc0003f0d200 */
[----:B------:R-:W-:Y:S01]  /*5310*/  @!P0 MOV R28, 0x0 ;  /* 0x00000000001c8802 */ /* 0x000fe20000000f00 */
[----:B------:R-:W-:-:S07]  /*5320*/  @!P0 IMAD.MOV.U32 R29, RZ, RZ, 0x7ff00000 ;  /* 0x7ff00000ff1d8424 */ /* 0x000fce00078e00ff */
.L_x_74:
[----:B------:R-:W-:Y:S05]  /*5330*/  BSYNC.RECONVERGENT B0 ;  /* 0x0000000000007941 */ /* 0x000fea0003800200 */
.L_x_73:
[----:B------:R-:W1:Y:S01]  /*5340*/  LDCU UR6, c[0x0][0x390] ;  /* 0x00007200ff0677ac */ /* 0x000e620008000800 */
[----:B------:R-:W2:Y:S01]  /*5350*/  F2F.F32.F64 R28, R28 ;  /* 0x0000001c001c7310 */ /* 0x000ea20000301000 */
[----:B------:R-:W-:-:S04]  /*5360*/  FSETP.NEU.AND P0, PT, |R19|, 1, PT ;  /* 0x3f8000001300780b */ /* 0x000fc80003f0d200 */
[----:B--2---:R-:W-:Y:S01]  /*5370*/  FSEL R5, R28, 1, P0 ;  /* 0x3f8000001c057808 */ /* 0x004fe20000000000 */
[----:B-1----:R-:W-:-:S04]  /*5380*/  IMAD R3, R24, UR6, R23 ;  /* 0x0000000618037c24 */ /* 0x002fc8000f8e0217 */
[----:B------:R-:W-:Y:S01]  /*5390*/  FMUL R17, R5, R17 ;  /* 0x0000001105117220 */ /* 0x000fe20000400000 */
[----:B0-----:R-:W-:-:S04]  /*53a0*/  IMAD.WIDE R2, R3, 0xc, R6 ;  /* 0x0000000c03027825 */ /* 0x001fc800078e0206 */
[C---:B------:R-:W-:Y:S01]  /*53b0*/  FMUL R7, R5.reuse, R18 ;  /* 0x0000001205077220 */ /* 0x040fe20000400000 */
[----:B------:R-:W-:Y:S01]  /*53c0*/  FMUL R5, R5, R16 ;  /* 0x0000001005057220 */ /* 0x000fe20000400000 */
[----:B------:R-:W-:Y:S04]  /*53d0*/  STG.E desc[UR8][R2.64+0x4], R17 ;  /* 0x0000041102007986 */ /* 0x000fe8000c101908 */
[----:B------:R-:W-:Y:S04]  /*53e0*/  STG.E desc[UR8][R2.64], R7 ;  /* 0x0000000702007986 */ /* 0x000fe8000c101908 */
[----:B------:R-:W-:Y:S01]  /*53f0*/  STG.E desc[UR8][R2.64+0x8], R5 ;  /* 0x0000080502007986 */ /* 0x000fe2000c101908 */
[----:B------:R-:W-:Y:S05]  /*5400*/  EXIT ;  /* 0x000000000000794d */ /* 0x000fea0003800000 */
        .weak           $__internal_0_$__cuda_sm20_dsqrt_rn_f64_mediumpath_v1
        .type           $__internal_0_$__cuda_sm20_dsqrt_rn_f64_mediumpath_v1,@function
        .size           $__internal_0_$__cuda_sm20_dsqrt_rn_f64_mediumpath_v1,($__internal_1_$__cuda_sm20_sqrt_rn_f32_slowpath - $__internal_0_$__cuda_sm20_dsqrt_rn_f64_mediumpath_v1)
$__internal_0_$__cuda_sm20_dsqrt_rn_f64_mediumpath_v1:
[----:B------:R-:W-:Y:S01]  /*5410*/  ISETP.GE.U32.AND P1, PT, R42, -0x3400000, PT ;  /* 0xfcc000002a00780c */ /* 0x000fe20003f26070 */
[----:B------:R-:W-:Y:S01]  /*5420*/  BSSY.RECONVERGENT B2, `(.L_x_75) ;  /* 0x0000025000027945 */ /* 0x000fe20003800200 */
[----:B------:R-:W-:Y:S01]  /*5430*/  IMAD.MOV.U32 R39, RZ, RZ, R55 ;  /* 0x000000ffff277224 */ /* 0x000fe200078e0037 */
[----:B------:R-:W-:-:S10]  /*5440*/  MOV R32, R30 ;  /* 0x0000001e00207202 */ /* 0x000fd40000000f00 */
[----:B------:R-:W-:Y:S05]  /*5450*/  @!P1 BRA `(.L_x_76) ;  /* 0x0000000000209947 */ /* 0x000fea0003800000 */
[----:B------:R-:W-:-:S10]  /*5460*/  DFMA.RM R32, R34, R32, R28 ;  /* 0x000000202220722b */ /* 0x000fd4000000401c */
[----:B------:R-:W-:-:S05]  /*5470*/  IADD3 R28, P1, PT, R32, 0x1, RZ ;  /* 0x00000001201c7810 */ /* 0x000fca0007f3e0ff */
[----:B------:R-:W-:-:S06]  /*5480*/  IMAD.X R29, RZ, RZ, R33, P1 ;  /* 0x000000ffff1d7224 */ /* 0x000fcc00008e0621 */
[----:B------:R-:W-:-:S08]  /*5490*/  DFMA.RP R38, -R32, R28, R38 ;  /* 0x0000001c2026722b */ /* 0x000fd00000008126 */
[----:B------:R-:W-:-:S06]  /*54a0*/  DSETP.GT.AND P1, PT, R38, RZ, PT ;  /* 0x000000ff2600722a */ /* 0x000fcc0003f24000 */
[----:B------:R-:W-:Y:S02]  /*54b0*/  FSEL R28, R28, R32, P1 ;  /* 0x000000201c1c7208 */ /* 0x000fe40000800000 */
[----:B------:R-:W-:Y:S01]  /*54c0*/  FSEL R29, R29, R33, P1 ;  /* 0x000000211d1d7208 */ /* 0x000fe20000800000 */
[----:B------:R-:W-:Y:S06]  /*54d0*/  BRA `(.L_x_77) ;  /* 0x0000000000647947 */ /* 0x000fec0003800000 */
.L_x_76:
[----:B------:R-:W-:-:S14]  /*54e0*/  DSETP.NE.AND P1, PT, R38, RZ, PT ;  /* 0x000000ff2600722a */ /* 0x000fdc0003f25000 */
[----:B------:R-:W-:Y:S05]  /*54f0*/  @!P1 BRA `(.L_x_78) ;  /* 0x0000000000589947 */ /* 0x000fea0003800000 */
[----:B------:R-:W-:-:S13]  /*5500*/  ISETP.GE.AND P1, PT, R39, RZ, PT ;  /* 0x000000ff2700720c */ /* 0x000fda0003f26270 */
[----:B------:R-:W-:Y:S01]  /*5510*/  @!P1 IMAD.MOV.U32 R28, RZ, RZ, 0x0 ;  /* 0x00000000ff1c9424 */ /* 0x000fe200078e00ff */
[----:B------:R-:W-:Y:S01]  /*5520*/  @!P1 MOV R29, 0xfff80000 ;  /* 0xfff80000001d9802 */ /* 0x000fe20000000f00 */
[----:B------:R-:W-:Y:S06]  /*5530*/  @!P1 BRA `(.L_x_77) ;  /* 0x00000000004c9947 */ /* 0x000fec0003800000 */
[----:B------:R-:W-:-:S13]  /*5540*/  ISETP.GT.AND P1, PT, R39, 0x7fefffff, PT ;  /* 0x7fefffff2700780c */ /* 0x000fda0003f24270 */
[----:B------:R-:W-:Y:S05]  /*5550*/  @P1 BRA `(.L_x_78) ;  /* 0x0000000000401947 */ /* 0x000fea0003800000 */
[----:B------:R-:W-:Y:S01]  /*5560*/  DMUL R38, R38, 8.11296384146066816958e+31 ;  /* 0x4690000026267828 */ /* 0x000fe20000000000 */
[----:B------:R-:W-:Y:S01]  /*5570*/  IMAD.MOV.U32 R34, RZ, RZ, RZ ;  /* 0x000000ffff227224 */ /* 0x000fe200078e00ff */
[----:B------:R-:W-:Y:S01]  /*5580*/  MOV R29, 0x3fd80000 ;  /* 0x3fd80000001d7802 */ /* 0x000fe20000000f00 */
[----:B------:R-:W-:-:S03]  /*5590*/  IMAD.MOV.U32 R28, RZ, RZ, 0x0 ;  /* 0x00000000ff1c7424 */ /* 0x000fc600078e00ff */
[----:B------:R-:W0:Y:S02]  /*55a0*/  MUFU.RSQ64H R35, R39 ;  /* 0x0000002700237308 */ /* 0x000e240000001c00 */
[----:B0-----:R-:W-:-:S08]  /*55b0*/  DMUL R32, R34, R34 ;  /* 0x0000002222207228 */ /* 0x001fd00000000000 */
[----:B------:R-:W-:-:S08]  /*55c0*/  DFMA R32, R38, -R32, 1 ;  /* 0x3ff000002620742b */ /* 0x000fd00000000820 */
[----:B------:R-:W-:Y:S02]  /*55d0*/  DFMA R28, R32, R28, 0.5 ;  /* 0x3fe00000201c742b */ /* 0x000fe4000000001c */
[----:B------:R-:W-:-:S08]  /*55e0*/  DMUL R32, R34, R32 ;  /* 0x0000002022207228 */ /* 0x000fd00000000000 */
[----:B------:R-:W-:-:S08]  /*55f0*/  DFMA R32, R28, R32, R34 ;  /* 0x000000201c20722b */ /* 0x000fd00000000022 */
[----:B------:R-:W-:Y:S02]  /*5600*/  DMUL R28, R38, R32 ;  /* 0x00000020261c7228 */ /* 0x000fe40000000000 */
[----:B------:R-:W-:-:S06]  /*5610*/  VIADD R33, R33, 0xfff00000 ;  /* 0xfff0000021217836 */ /* 0x000fcc0000000000 */
[----:B------:R-:W-:-:S08]  /*5620*/  DFMA R34, R28, -R28, R38 ;  /* 0x8000001c1c22722b */ /* 0x000fd00000000026 */
[----:B------:R-:W-:-:S10]  /*5630*/  DFMA R28, R32, R34, R28 ;  /* 0x00000022201c722b */ /* 0x000fd4000000001c */
[----:B------:R-:W-:Y:S01]  /*5640*/  VIADD R29, R29, 0xfcb00000 ;  /* 0xfcb000001d1d7836 */ /* 0x000fe20000000000 */
[----:B------:R-:W-:Y:S06]  /*5650*/  BRA `(.L_x_77) ;  /* 0x0000000000047947 */ /* 0x000fec0003800000 */
.L_x_78:
[----:B------:R-:W-:-:S11]  /*5660*/  DADD R28, R38, R38 ;  /* 0x00000000261c7229 */ /* 0x000fd60000000026 */
.L_x_77:
[----:B------:R-:W-:Y:S05]  /*5670*/  BSYNC.RECONVERGENT B2 ;  /* 0x0000000000027941 */ /* 0x000fea0003800200 */
.L_x_75:
[----:B------:R-:W-:Y:S02]  /*5680*/  IMAD.MOV.U32 R41, RZ, RZ, R29 ;  /* 0x000000ffff297224 */ /* 0x000fe400078e001d */
[----:B------:R-:W-:Y:S01]  /*5690*/  HFMA2 R29, -RZ, RZ, 0, 0 ;  /* 0x00000000ff1d7431 */ /* 0x000fe200000001ff */
[----:B------:R-:W-:Y:S01]  /*56a0*/  MOV R40, R28 ;  /* 0x0000001c00287202 */ /* 0x000fe20000000f00 */
[----:B------:R-:W-:-:S04]  /*56b0*/  IMAD.MOV.U32 R28, RZ, RZ, R0 ;  /* 0x000000ffff1c7224 */ /* 0x000fc800078e0000 */
[----:B------:R-:W-:Y:S05]  /*56c0*/  RET.REL.NODEC R28 `(resultPixel) ;  /* 0xffffffa81c4c7950 */ /* 0x000fea0003c3ffff */
        .weak           $__internal_1_$__cuda_sm20_sqrt_rn_f32_slowpath
        .type           $__internal_1_$__cuda_sm20_sqrt_rn_f32_slowpath,@function
        .size           $__internal_1_$__cuda_sm20_sqrt_rn_f32_slowpath,($__internal_2_$__cuda_sm3x_div_rn_noftz_f32_slowpath - $__internal_1_$__cuda_sm20_sqrt_rn_f32_slowpath)
$__internal_1_$__cuda_sm20_sqrt_rn_f32_slowpath:
[----:B------:R-:W-:-:S13]  /*56d0*/  LOP3.LUT P1, RZ, R0, 0x7fffffff, RZ, 0xc0, !PT ;  /* 0x7fffffff00ff7812 */ /* 0x000fda000782c0ff */
[----:B------:R-:W-:Y:S01]  /*56e0*/  @!P1 IMAD.MOV.U32 R11, RZ, RZ, R0 ;  /* 0x000000ffff0b9224 */ /* 0x000fe200078e0000 */
[----:B------:R-:W-:Y:S06]  /*56f0*/  @!P1 BRA `(.L_x_79) ;  /* 0x0000000000409947 */ /* 0x000fec0003800000 */
[----:B------:R-:W-:-:S13]  /*5700*/  FSETP.GEU.FTZ.AND P1, PT, R0, RZ, PT ;  /* 0x000000ff0000720b */ /* 0x000fda0003f3e000 */
[----:B------:R-:W-:Y:S01]  /*5710*/  @!P1 IMAD.MOV.U32 R11, RZ, RZ, 0x7fffffff ;  /* 0x7fffffffff0b9424 */ /* 0x000fe200078e00ff */
[----:B------:R-:W-:Y:S06]  /*5720*/  @!P1 BRA `(.L_x_79) ;  /* 0x0000000000349947 */ /* 0x000fec0003800000 */
[----:B------:R-:W-:-:S13]  /*5730*/  FSETP.GTU.FTZ.AND P1, PT, |R0|, +INF , PT ;  /* 0x7f8000000000780b */ /* 0x000fda0003f3c200 */
[----:B------:R-:W-:Y:S01]  /*5740*/  @P1 FADD.FTZ R11, R0, 1 ;  /* 0x3f800000000b1421 */ /* 0x000fe20000010000 */
[----:B------:R-:W-:Y:S06]  /*5750*/  @P1 BRA `(.L_x_79) ;  /* 0x0000000000281947 */ /* 0x000fec0003800000 */
[----:B------:R-:W-:-:S13]  /*5760*/  FSETP.NEU.FTZ.AND P1, PT, |R0|, +INF , PT ;  /* 0x7f8000000000780b */ /* 0x000fda0003f3d200 */
[----:B------:R-:W-:-:S04]  /*5770*/  @P1 FFMA R12, R0, 1.84467440737095516160e+19, RZ ;  /* 0x5f800000000c1823 */ /* 0x000fc800000000ff */
[----:B------:R-:W0:Y:S02]  /*5780*/  @P1 MUFU.RSQ R11, R12 ;  /* 0x0000000c000b1308 */ /* 0x000e240000001400 */
[----:B0-----:R-:W-:Y:S01]  /*5790*/  @P1 FMUL.FTZ R13, R12, R11 ;  /* 0x0000000b0c0d1220 */ /* 0x001fe20000410000 */
[----:B------:R-:W-:Y:S01]  /*57a0*/  @P1 FMUL.FTZ R15, R11, 0.5 ;  /* 0x3f0000000b0f1820 */ /* 0x000fe20000410000 */
[----:B------:R-:W-:Y:S02]  /*57b0*/  @!P1 MOV R11, R0 ;  /* 0x00000000000b9202 */ /* 0x000fe40000000f00 */
[----:B------:R-:W-:-:S04]  /*57c0*/  @P1 FADD.FTZ R14, -R13, -RZ ;  /* 0x800000ff0d0e1221 */ /* 0x000fc80000010100 */
[----:B------:R-:W-:-:S04]  /*57d0*/  @P1 FFMA R14, R13, R14, R12 ;  /* 0x0000000e0d0e1223 */ /* 0x000fc8000000000c */
[----:B------:R-:W-:-:S04]  /*57e0*/  @P1 FFMA R14, R14, R15, R13 ;  /* 0x0000000f0e0e1223 */ /* 0x000fc8000000000d */
[----:B------:R-:W-:-:S07]  /*57f0*/  @P1 FMUL.FTZ R11, R14, 2.3283064365386962891e-10 ;  /* 0x2f8000000e0b1820 */ /* 0x000fce0000410000 */
.L_x_79:
[----:B------:R-:W-:Y:S02]  /*5800*/  HFMA2 R13, -RZ, RZ, 0, 0 ;  /* 0x00000000ff0d7431 */ /* 0x000fe400000001ff */
[----:B------:R-:W-:Y:S02]  /*5810*/  IMAD.MOV.U32 R12, RZ, RZ, R25 ;  /* 0x000000ffff0c7224 */ /* 0x000fe400078e0019 */
[----:B------:R-:W-:Y:S02]  /*5820*/  IMAD.MOV.U32 R0, RZ, RZ, R11 ;  /* 0x000000ffff007224 */ /* 0x000fe400078e000b */
[----:B------:R-:W-:Y:S05]  /*5830*/  RET.REL.NODEC R12 `(resultPixel) ;  /* 0xffffffa40cf07950 */ /* 0x000fea0003c3ffff */
        .weak           $__internal_2_$__cuda_sm3x_div_rn_noftz_f32_slowpath
        .type           $__internal_2_$__cuda_sm3x_div_rn_noftz_f32_slowpath,@function
        .size           $__internal_2_$__cuda_sm3x_div_rn_noftz_f32_slowpath,($resultPixel$__internal_accurate_pow - $__internal_2_$__cuda_sm3x_div_rn_noftz_f32_slowpath)
$__internal_2_$__cuda_sm3x_div_rn_noftz_f32_slowpath:
[----:B------:R-:W-:Y:S01]  /*5840*/  SHF.R.U32.HI R35, RZ, 0x17, R0 ;  /* 0x00000017ff237819 */ /* 0x000fe20000011600 */
[----:B------:R-:W-:Y:S01]  /*5850*/  BSSY.RECONVERGENT B1, `(.L_x_80) ;  /* 0x0000062000017945 */ /* 0x000fe20003800200 */
[----:B------:R-:W-:Y:S02]  /*5860*/  SHF.R.U32.HI R37, RZ, 0x17, R3 ;  /* 0x00000017ff257819 */ /* 0x000fe40000011603 */
[----:B------:R-:W-:Y:S02]  /*5870*/  LOP3.LUT R35, R35, 0xff, RZ, 0xc0, !PT ;  /* 0x000000ff23237812 */ /* 0x000fe400078ec0ff */
[----:B------:R-:W-:-:S03]  /*5880*/  LOP3.LUT R37, R37, 0xff, RZ, 0xc0, !PT ;  /* 0x000000ff25257812 */ /* 0x000fc600078ec0ff */
[----:B------:R-:W-:Y:S02]  /*5890*/  VIADD R39, R35, 0xffffffff ;  /* 0xffffffff23277836 */ /* 0x000fe40000000000 */
[----:B------:R-:W-:-:S03]  /*58a0*/  VIADD R40, R37, 0xffffffff ;  /* 0xffffffff25287836 */ /* 0x000fc60000000000 */
[----:B------:R-:W-:-:S04]  /*58b0*/  ISETP.GT.U32.AND P1, PT, R39, 0xfd, PT ;  /* 0x000000fd2700780c */ /* 0x000fc80003f24070 */
[----:B------:R-:W-:-:S13]  /*58c0*/  ISETP.GT.U32.OR P1, PT, R40, 0xfd, P1 ;  /* 0x000000fd2800780c */ /* 0x000fda0000f24470 */
[----:B------:R-:W-:Y:S01]  /*58d0*/  @!P1 MOV R30, RZ ;  /* 0x000000ff001e9202 */ /* 0x000fe20000000f00 */
[----:B------:R-:W-:Y:S06]  /*58e0*/  @!P1 BRA `(.L_x_81) ;  /* 0x00000000005c9947 */ /* 0x000fec0003800000 */
[----:B------:R-:W-:Y:S02]  /*58f0*/  FSETP.GTU.FTZ.AND P1, PT, |R3|, +INF , PT ;  /* 0x7f8000000300780b */ /* 0x000fe40003f3c200 */
[----:B------:R-:W-:-:S04]  /*5900*/  FSETP.GTU.FTZ.AND P2, PT, |R0|, +INF , PT ;  /* 0x7f8000000000780b */ /* 0x000fc80003f5c200 */
[----:B------:R-:W-:-:S13]  /*5910*/  PLOP3.LUT P1, PT, P1, P2, PT, 0xf8, 0x8f ;  /* 0x00000000008f781c */ /* 0x000fda0000f25f70 */
[----:B------:R-:W-:Y:S05]  /*5920*/  @P1 BRA `(.L_x_82) ;  /* 0x00000004004c1947 */ /* 0x000fea0003800000 */
[----:B------:R-:W-:-:S13]  /*5930*/  LOP3.LUT P1, RZ, R0, 0x7fffffff, R3, 0xc8, !PT ;  /* 0x7fffffff00ff7812 */ /* 0x000fda000782c803 */
[----:B------:R-:W-:Y:S05]  /*5940*/  @!P1 BRA `(.L_x_83) ;  /* 0x00000004003c9947 */ /* 0x000fea0003800000 */
[C---:B------:R-:W-:Y:S02]  /*5950*/  FSETP.NEU.FTZ.AND P2, PT, |R3|.reuse, +INF , PT ;  /* 0x7f8000000300780b */ /* 0x040fe40003f5d200 */
[----:B------:R-:W-:Y:S02]  /*5960*/  FSETP.NEU.FTZ.AND P4, PT, |R0|, +INF , PT ;  /* 0x7f8000000000780b */ /* 0x000fe40003f9d200 */
[----:B------:R-:W-:-:S11]  /*5970*/  FSETP.NEU.FTZ.AND P1, PT, |R3|, +INF , PT ;  /* 0x7f8000000300780b */ /* 0x000fd60003f3d200 */
[----:B------:R-:W-:Y:S05]  /*5980*/  @!P4 BRA !P2, `(.L_x_83) ;  /* 0x00000004002cc947 */ /* 0x000fea0005000000 */
[----:B------:R-:W-:-:S04]  /*5990*/  LOP3.LUT P2, RZ, R3, 0x7fffffff, RZ, 0xc0, !PT ;  /* 0x7fffffff03ff7812 */ /* 0x000fc8000784c0ff */
[----:B------:R-:W-:-:S13]  /*59a0*/  PLOP3.LUT P2, PT, P4, P2, PT, 0x2f, 0xf2 ;  /* 0x0000000000f2781c */ /* 0x000fda0002744577 */
[----:B------:R-:W-:Y:S05]  /*59b0*/  @P2 BRA `(.L_x_84) ;  /* 0x0000000400182947 */ /* 0x000fea0003800000 */
[----:B------:R-:W-:-:S04]  /*59c0*/  LOP3.LUT P2, RZ, R0, 0x7fffffff, RZ, 0xc0, !PT ;  /* 0x7fffffff00ff7812 */ /* 0x000fc8000784c0ff */
[----:B------:R-:W-:-:S13]  /*59d0*/  PLOP3.LUT P1, PT, P1, P2, PT, 0x2f, 0xf2 ;  /* 0x0000000000f2781c */ /* 0x000fda0000f24577 */
[----:B------:R-:W-:Y:S05]  /*59e0*/  @P1 BRA `(.L_x_85) ;  /* 0x0000000400001947 */ /* 0x000fea0003800000 */
[----:B------:R-:W-:Y:S02]  /*59f0*/  ISETP.GE.AND P1, PT, R40, RZ, PT ;  /* 0x000000ff2800720c */ /* 0x000fe40003f26270 */
[----:B------:R-:W-:-:S11]  /*5a00*/  ISETP.GE.AND P2, PT, R39, RZ, PT ;  /* 0x000000ff2700720c */ /* 0x000fd60003f46270 */
[----:B------:R-:W-:Y:S02]  /*5a10*/  @P1 IMAD.MOV.U32 R30, RZ, RZ, RZ ;  /* 0x000000ffff1e1224 */ /* 0x000fe400078e00ff */
[----:B------:R-:W-:Y:S01]  /*5a20*/  @!P1 FFMA R3, R3, 1.84467440737095516160e+19, RZ ;  /* 0x5f80000003039823 */ /* 0x000fe200000000ff */
[----:B------:R-:W-:Y:S02]  /*5a30*/  @!P1 IMAD.MOV.U32 R30, RZ, RZ, -0x40 ;  /* 0xffffffc0ff1e9424 */ /* 0x000fe400078e00ff */
[----:B------:R-:W-:-:S03]  /*5a40*/  @!P2 FFMA R0, R0, 1.84467440737095516160e+19, RZ ;  /* 0x5f8000000000a823 */ /* 0x000fc600000000ff */
[----:B------:R-:W-:-:S07]  /*5a50*/  @!P2 IADD3 R30, PT, PT, R30, 0x40, RZ ;  /* 0x000000401e1ea810 */ /* 0x000fce0007ffe0ff */
.L_x_81:
[----:B------:R-:W-:Y:S01]  /*5a60*/  LEA R41, R35, 0xc0800000, 0x17 ;  /* 0xc080000023297811 */ /* 0x000fe200078eb8ff */
[----:B------:R-:W-:Y:S01]  /*5a70*/  VIADD R42, R37, 0xffffff81 ;  /* 0xffffff81252a7836 */ /* 0x000fe20000000000 */
[----:B------:R-:W-:Y:S03]  /*5a80*/  BSSY.RECONVERGENT B2, `(.L_x_86) ;  /* 0x0000035000027945 */ /* 0x000fe60003800200 */
[----:B------:R-:W-:Y:S01]  /*5a90*/  IMAD.IADD R41, R0, 0x1, -R41 ;  /* 0x0000000100297824 */ /* 0x000fe200078e0a29 */
[C---:B------:R-:W-:Y:S01]  /*5aa0*/  IADD3 R35, PT, PT, R42.reuse, 0x7f, -R35 ;  /* 0x0000007f2a237810 */ /* 0x040fe20007ffe823 */
[----:B------:R-:W-:Y:S02]  /*5ab0*/  IMAD R0, R42, -0x800000, R3 ;  /* 0xff8000002a007824 */ /* 0x000fe400078e0203 */
[----:B------:R-:W0:Y:S01]  /*5ac0*/  MUFU.RCP R40, R41 ;  /* 0x0000002900287308 */ /* 0x000e220000001000 */
[----:B------:R-:W-:Y:S01]  /*5ad0*/  FADD.FTZ R39, -R41, -RZ ;  /* 0x800000ff29277221 */ /* 0x000fe20000010100 */
[----:B------:R-:W-:-:S03]  /*5ae0*/  IADD3 R35, PT, PT, R35, R30, RZ ;  /* 0x0000001e23237210 */ /* 0x000fc60007ffe0ff */
[----:B0-----:R-:W-:-:S04]  /*5af0*/  FFMA R37, R40, R39, 1 ;  /* 0x3f80000028257423 */ /* 0x001fc80000000027 */
[----:B------:R-:W-:-:S04]  /*5b00*/  FFMA R37, R40, R37, R40 ;  /* 0x0000002528257223 */ /* 0x000fc80000000028 */
[----:B------:R-:W-:-:S04]  /*5b10*/  FFMA R40, R0, R37, RZ ;  /* 0x0000002500287223 */ /* 0x000fc800000000ff */
[----:B------:R-:W-:-:S04]  /*5b20*/  FFMA R3, R39, R40, R0 ;  /* 0x0000002827037223 */ /* 0x000fc80000000000 */
[----:B------:R-:W-:-:S04]  /*5b30*/  FFMA R40, R37, R3, R40 ;  /* 0x0000000325287223 */ /* 0x000fc80000000028 */
[----:B------:R-:W-:-:S04]  /*5b40*/  FFMA R39, R39, R40, R0 ;  /* 0x0000002827277223 */ /* 0x000fc80000000000 */
[----:B------:R-:W-:-:S05]  /*5b50*/  FFMA R0, R37, R39, R40 ;  /* 0x0000002725007223 */ /* 0x000fca0000000028 */
[----:B------:R-:W-:-:S04]  /*5b60*/  SHF.R.U32.HI R3, RZ, 0x17, R0 ;  /* 0x00000017ff037819 */ /* 0x000fc80000011600 */
[----:B------:R-:W-:-:S05]  /*5b70*/  LOP3.LUT R30, R3, 0xff, RZ, 0xc0, !PT ;  /* 0x000000ff031e7812 */ /* 0x000fca00078ec0ff */
[----:B------:R-:W-:-:S04]  /*5b80*/  IMAD.IADD R3, R30, 0x1, R35 ;  /* 0x000000011e037824 */ /* 0x000fc800078e0223 */
[----:B------:R-:W-:-:S05]  /*5b90*/  VIADD R30, R3, 0xffffffff ;  /* 0xffffffff031e7836 */ /* 0x000fca0000000000 */
[----:B------:R-:W-:-:S13]  /*5ba0*/  ISETP.GE.U32.AND P1, PT, R30, 0xfe, PT ;  /* 0x000000fe1e00780c */ /* 0x000fda0003f26070 */
[----:B------:R-:W-:Y:S05]  /*5bb0*/  @!P1 BRA `(.L_x_87) ;  /* 0x0000000000809947 */ /* 0x000fea0003800000 */
[----:B------:R-:W-:-:S13]  /*5bc0*/  ISETP.GT.AND P1, PT, R3, 0xfe, PT ;  /* 0x000000fe0300780c */ /* 0x000fda0003f24270 */
[----:B------:R-:W-:Y:S05]  /*5bd0*/  @P1 BRA `(.L_x_88) ;  /* 0x00000000006c1947 */ /* 0x000fea0003800000 */
[----:B------:R-:W-:-:S13]  /*5be0*/  ISETP.GE.AND P1, PT, R3, 0x1, PT ;  /* 0x000000010300780c */ /* 0x000fda0003f26270 */
[----:B------:R-:W-:Y:S05]  /*5bf0*/  @P1 BRA `(.L_x_89) ;  /* 0x0000000000741947 */ /* 0x000fea0003800000 */
[----:B------:R-:W-:Y:S02]  /*5c00*/  ISETP.GE.AND P1, PT, R3, -0x18, PT ;  /* 0xffffffe80300780c */ /* 0x000fe40003f26270 */
[----:B------:R-:W-:-:S11]  /*5c10*/  LOP3.LUT R0, R0, 0x80000000, RZ, 0xc0, !PT ;  /* 0x8000000000007812 */ /* 0x000fd600078ec0ff */
[----:B------:R-:W-:Y:S05]  /*5c20*/  @!P1 BRA `(.L_x_89) ;  /* 0x0000000000689947 */ /* 0x000fea0003800000 */
[CCC-:B------:R-:W-:Y:S01]  /*5c30*/  FFMA.RZ R30, R37.reuse, R39.reuse, R40.reuse ;  /* 0x00000027251e7223 */ /* 0x1c0fe2000000c028 */
[CCC-:B------:R-:W-:Y:S01]  /*5c40*/  FFMA.RP R35, R37.reuse, R39.reuse, R40.reuse ;  /* 0x0000002725237223 */ /* 0x1c0fe20000008028 */
[----:B------:R-:W-:Y:S01]  /*5c50*/  FFMA.RM R40, R37, R39, R40 ;  /* 0x0000002725287223 */ /* 0x000fe20000004028 */
[C---:B------:R-:W-:Y:S02]  /*5c60*/  IADD3 R37, PT, PT, R3.reuse, 0x20, RZ ;  /* 0x0000002003257810 */ /* 0x040fe40007ffe0ff */
[----:B------:R-:W-:Y:S02]  /*5c70*/  LOP3.LUT R30, R30, 0x7fffff, RZ, 0xc0, !PT ;  /* 0x007fffff1e1e7812 */ /* 0x000fe400078ec0ff */
[C---:B------:R-:W-:Y:S02]  /*5c80*/  ISETP.NE.AND P4, PT, R3.reuse, RZ, PT ;  /* 0x000000ff0300720c */ /* 0x040fe40003f85270 */
[----:B------:R-:W-:Y:S02]  /*5c90*/  LOP3.LUT R30, R30, 0x800000, RZ, 0xfc, !PT ;  /* 0x008000001e1e7812 */ /* 0x000fe400078efcff */
[----:B------:R-:W-:Y:S01]  /*5ca0*/  ISETP.NE.AND P2, PT, R3, RZ, PT ;  /* 0x000000ff0300720c */ /* 0x000fe20003f45270 */
[----:B------:R-:W-:Y:S01]  /*5cb0*/  IMAD.MOV R3, RZ, RZ, -R3 ;  /* 0x000000ffff037224 */ /* 0x000fe200078e0a03 */
[----:B------:R-:W-:-:S02]  /*5cc0*/  SHF.L.U32 R37, R30, R37, RZ ;  /* 0x000000251e257219 */ /* 0x000fc400000006ff */
[----:B------:R-:W-:Y:S02]  /*5cd0*/  FSETP.NEU.FTZ.AND P1, PT, R35, R40, PT ;  /* 0x000000282300720b */ /* 0x000fe40003f3d000 */
[----:B------:R-:W-:Y:S02]  /*5ce0*/  SEL R3, R3, RZ, P4 ;  /* 0x000000ff03037207 */ /* 0x000fe40002000000 */
[----:B------:R-:W-:Y:S02]  /*5cf0*/  ISETP.NE.AND P2, PT, R37, RZ, P2 ;  /* 0x000000ff2500720c */ /* 0x000fe40001745270 */
[----:B------:R-:W-:Y:S02]  /*5d00*/  SHF.R.U32.HI R40, RZ, R3, R30 ;  /* 0x00000003ff287219 */ /* 0x000fe4000001161e */
[----:B------:R-:W-:Y:S02]  /*5d10*/  PLOP3.LUT P1, PT, P1, P2, PT, 0xf8, 0x8f ;  /* 0x00000000008f781c */ /* 0x000fe40000f25f70 */
[----:B------:R-:W-:-:S02]  /*5d20*/  SHF.R.U32.HI R30, RZ, 0x1, R40 ;  /* 0x00000001ff1e7819 */ /* 0x000fc40000011628 */
[----:B------:R-:W-:-:S04]  /*5d30*/  SEL R3, RZ, 0x1, !P1 ;  /* 0x00000001ff037807 */ /* 0x000fc80004800000 */
[----:B------:R-:W-:-:S04]  /*5d40*/  LOP3.LUT R3, R3, 0x1, R30, 0xf8, !PT ;  /* 0x0000000103037812 */ /* 0x000fc800078ef81e */
[----:B------:R-:W-:-:S05]  /*5d50*/  LOP3.LUT R3, R3, R40, RZ, 0xc0, !PT ;  /* 0x0000002803037212 */ /* 0x000fca00078ec0ff */
[----:B------:R-:W-:-:S05]  /*5d60*/  IMAD.IADD R3, R30, 0x1, R3 ;  /* 0x000000011e037824 */ /* 0x000fca00078e0203 */
[----:B------:R-:W-:Y:S01]  /*5d70*/  LOP3.LUT R0, R3, R0, RZ, 0xfc, !PT ;  /* 0x0000000003007212 */ /* 0x000fe200078efcff */
[----:B------:R-:W-:Y:S06]  /*5d80*/  BRA `(.L_x_89) ;  /* 0x0000000000107947 */ /* 0x000fec0003800000 */
.L_x_88:
[----:B------:R-:W-:-:S04]  /*5d90*/  LOP3.LUT R0, R0, 0x80000000, RZ, 0xc0, !PT ;  /* 0x8000000000007812 */ /* 0x000fc800078ec0ff */
[----:B------:R-:W-:Y:S01]  /*5da0*/  LOP3.LUT R0, R0, 0x7f800000, RZ, 0xfc, !PT ;  /* 0x7f80000000007812 */ /* 0x000fe200078efcff */
[----:B------:R-:W-:Y:S06]  /*5db0*/  BRA `(.L_x_89) ;  /* 0x0000000000047947 */ /* 0x000fec0003800000 */
.L_x_87:
[----:B------:R-:W-:-:S07]  /*5dc0*/  LEA R0, R35, R0, 0x17 ;  /* 0x0000000023007211 */ /* 0x000fce00078eb8ff */
.L_x_89:
[----:B------:R-:W-:Y:S05]  /*5dd0*/  BSYNC.RECONVERGENT B2 ;  /* 0x0000000000027941 */ /* 0x000fea0003800200 */
.L_x_86:
[----:B------:R-:W-:Y:S05]  /*5de0*/  BRA `(.L_x_90) ;  /* 0x0000000000207947 */ /* 0x000fea0003800000 */
.L_x_85:
[----:B------:R-:W-:-:S04]  /*5df0*/  LOP3.LUT R0, R0, 0x80000000, R3, 0x48, !PT ;  /* 0x8000000000007812 */ /* 0x000fc800078e4803 */
[----:B------:R-:W-:Y:S01]  /*5e00*/  LOP3.LUT R0, R0, 0x7f800000, RZ, 0xfc, !PT ;  /* 0x7f80000000007812 */ /* 0x000fe200078efcff */
[----:B------:R-:W-:Y:S06]  /*5e10*/  BRA `(.L_x_90) ;  /* 0x0000000000147947 */ /* 0x000fec0003800000 */
.L_x_84:
[----:B------:R-:W-:Y:S01]  /*5e20*/  LOP3.LUT R0, R0, 0x80000000, R3, 0x48, !PT ;  /* 0x8000000000007812 */ /* 0x000fe200078e4803 */
[----:B------:R-:W-:Y:S06]  /*5e30*/  BRA `(.L_x_90) ;  /* 0x00000000000c7947 */ /* 0x000fec0003800000 */
.L_x_83:
[----:B------:R-:W0:Y:S01]  /*5e40*/  MUFU.RSQ R0, -QNAN ;  /* 0xffc0000000007908 */ /* 0x000e220000001400 */
[----:B------:R-:W-:Y:S05]  /*5e50*/  BRA `(.L_x_90) ;  /* 0x0000000000047947 */ /* 0x000fea0003800000 */
.L_x_82:
[----:B------:R-:W-:-:S07]  /*5e60*/  FADD.FTZ R0, R3, R0 ;  /* 0x0000000003007221 */ /* 0x000fce0000010000 */
.L_x_90:
[----:B------:R-:W-:Y:S05]  /*5e70*/  BSYNC.RECONVERGENT B1 ;  /* 0x0000000000017941 */ /* 0x000fea0003800200 */
.L_x_80:
[----:B------:R-:W-:-:S04]  /*5e80*/  IMAD.MOV.U32 R39, RZ, RZ, 0x0 ;  /* 0x00000000ff277424 */ /* 0x000fc800078e00ff */
[----:B0-----:R-:W-:Y:S05]  /*5e90*/  RET.REL.NODEC R38 `(resultPixel) ;  /* 0xffffffa026587950 */ /* 0x001fea0003c3ffff */
        .type           $resultPixel$__internal_accurate_pow,@function
        .size           $resultPixel$__internal_accurate_pow,(.L_x_96 - $resultPixel$__internal_accurate_pow)
$resultPixel$__internal_accurate_pow:
[----:B------:R-:W-:Y:S01]  /*5ea0*/  ISETP.GT.U32.AND P1, PT, R3, 0xfffff, PT ;  /* 0x000fffff0300780c */ /* 0x000fe20003f24070 */
[--C-:B------:R-:W-:Y:S01]  /*5eb0*/  IMAD.MOV.U32 R29, RZ, RZ, R3.reuse ;  /* 0x000000ffff1d7224 */ /* 0x100fe200078e0003 */
[----:B------:R-:W-:Y:S01]  /*5ec0*/  MOV R32, RZ ;  /* 0x000000ff00207202 */ /* 0x000fe20000000f00 */
[----:B------:R-:W-:Y:S01]  /*5ed0*/  UMOV UR6, 0x7d2cafe2 ;  /* 0x7d2cafe200067882 */ /* 0x000fe20000000000 */
[----:B------:R-:W-:Y:S01]  /*5ee0*/  UMOV UR7, 0x3eb0f5ff ;  /* 0x3eb0f5ff00077882 */ /* 0x000fe20000000000 */
[----:B------:R-:W-:Y:S01]  /*5ef0*/  SHF.R.U32.HI R3, RZ, 0x14, R3 ;  /* 0x00000014ff037819 */ /* 0x000fe20000011603 */
[----:B------:R-:W-:Y:S01]  /*5f00*/  UMOV UR16, 0x3b39803f ;  /* 0x3b39803f00107882 */ /* 0x000fe20000000000 */
[----:B------:R-:W-:-:S06]  /*5f10*/  UMOV UR17, 0x3c7abc9e ;  /* 0x3c7abc9e00117882 */ /* 0x000fcc0000000000 */
[----:B------:R-:W-:-:S10]  /*5f20*/  @!P1 DMUL R46, R28, 1.80143985094819840000e+16 ;  /* 0x435000001c2e9828 */ /* 0x000fd40000000000 */
[----:B------:R-:W-:Y:S01]  /*5f30*/  @!P1 MOV R29, R47 ;  /* 0x0000002f001d9202 */ /* 0x000fe20000000f00 */
[----:B------:R-:W-:Y:S01]  /*5f40*/  @!P1 IMAD.MOV.U32 R28, RZ, RZ, R46 ;  /* 0x000000ffff1c9224 */ /* 0x000fe200078e002e */
[----:B------:R-:W-:Y:S02]  /*5f50*/  @!P1 LEA.HI R3, R47, 0xffffffca, RZ, 0xc ;  /* 0xffffffca2f039811 */ /* 0x000fe400078f60ff */
[----:B------:R-:W-:Y:S01]  /*5f60*/  LOP3.LUT R29, R29, 0x800fffff, RZ, 0xc0, !PT ;  /* 0x800fffff1d1d7812 */ /* 0x000fe200078ec0ff */
[----:B------:R-:W-:-:S03]  /*5f70*/  IMAD.MOV.U32 R38, RZ, RZ, R28 ;  /* 0x000000ffff267224 */ /* 0x000fc600078e001c */
[----:B------:R-:W-:-:S04]  /*5f80*/  LOP3.LUT R29, R29, 0x3ff00000, RZ, 0xfc, !PT ;  /* 0x3ff000001d1d7812 */ /* 0x000fc800078efcff */
[----:B------:R-:W-:Y:S02]  /*5f90*/  ISETP.GE.U32.AND P2, PT, R29, 0x3ff6a09f, PT ;  /* 0x3ff6a09f1d00780c */ /* 0x000fe40003f46070 */
[----:B------:R-:W-:-:S11]  /*5fa0*/  MOV R39, R29 ;  /* 0x0000001d00277202 */ /* 0x000fd60000000f00 */
[----:B------:R-:W-:-:S04]  /*5fb0*/  @P2 VIADD R28, R39, 0xfff00000 ;  /* 0xfff00000271c2836 */ /* 0x000fc80000000000 */
[----:B------:R-:W-:-:S06]  /*5fc0*/  @P2 IMAD.MOV.U32 R39, RZ, RZ, R28 ;  /* 0x000000ffff272224 */ /* 0x000fcc00078e001c */
[C---:B------:R-:W-:Y:S02]  /*5fd0*/  DADD R40, R38.reuse, 1 ;  /* 0x3ff0000026287429 */ /* 0x040fe40000000000 */
[----:B------:R-:W-:-:S04]  /*5fe0*/  DADD R38, R38, -1 ;  /* 0xbff0000026267429 */ /* 0x000fc80000000000 */
[----:B------:R-:W0:Y:S02]  /*5ff0*/  MUFU.RCP64H R33, R41 ;  /* 0x0000002900217308 */ /* 0x000e240000001800 */
[----:B0-----:R-:W-:-:S08]  /*6000*/  DFMA R28, -R40, R32, 1 ;  /* 0x3ff00000281c742b */ /* 0x001fd00000000120 */
[----:B------:R-:W-:-:S08]  /*6010*/  DFMA R28, R28, R28, R28 ;  /* 0x0000001c1c1c722b */ /* 0x000fd0000000001c */
[----:B------:R-:W-:Y:S01]  /*6020*/  DFMA R28, R32, R28, R32 ;  /* 0x0000001c201c722b */ /* 0x000fe20000000020 */
[----:B------:R-:W-:Y:S02]  /*6030*/  IMAD.MOV.U32 R32, RZ, RZ, 0x41ad3b5a ;  /* 0x41ad3b5aff207424 */ /* 0x000fe400078e00ff */
[----:B------:R-:W-:-:S05]  /*6040*/  IMAD.MOV.U32 R33, RZ, RZ, 0x3ed0f5d2 ;  /* 0x3ed0f5d2ff217424 */ /* 0x000fca00078e00ff */
[----:B------:R-:W-:-:S08]  /*6050*/  DMUL R44, R38, R28 ;  /* 0x0000001c262c7228 */ /* 0x000fd00000000000 */
[----:B------:R-:W-:-:S08]  /*6060*/  DFMA R44, R38, R28, R44 ;  /* 0x0000001c262c722b */ /* 0x000fd0000000002c */
[----:B------:R-:W-:Y:S02]  /*6070*/  DMUL R34, R44, R44 ;  /* 0x0000002c2c227228 */ /* 0x000fe40000000000 */
[----:B------:R-:W-:-:S06]  /*6080*/  DADD R42, R38, -R44 ;  /* 0x00000000262a7229 */ /* 0x000fcc000000082c */
[----:B------:R-:W-:Y:S01]  /*6090*/  DFMA R32, R34, UR6, R32 ;  /* 0x0000000622207c2b */ /* 0x000fe20008000020 */
[----:B------:R-:W-:Y:S01]  /*60a0*/  UMOV UR6, 0x75488a3f ;  /* 0x75488a3f00067882 */ /* 0x000fe20000000000 */
[----:B------:R-:W-:Y:S01]  /*60b0*/  UMOV UR7, 0x3ef3b20a ;  /* 0x3ef3b20a00077882 */ /* 0x000fe20000000000 */
[----:B------:R-:W-:-:S05]  /*60c0*/  DADD R42, R42, R42 ;  /* 0x000000002a2a7229 */ /* 0x000fca000000002a */
[----:B------:R-:W-:Y:S01]  /*60d0*/  DFMA R32, R34, R32, UR6 ;  /* 0x0000000622207e2b */ /* 0x000fe20008000020 */
[----:B------:R-:W-:Y:S01]  /*60e0*/  UMOV UR6, 0xe4faecd5 ;  /* 0xe4faecd500067882 */ /* 0x000fe20000000000 */
[----:B------:R-:W-:Y:S01]  /*60f0*/  UMOV UR7, 0x3f1745cd ;  /* 0x3f1745cd00077882 */ /* 0x000fe20000000000 */
[----:B------:R-:W-:-:S05]  /*6100*/  DFMA R42, R38, -R44, R42 ;  /* 0x8000002c262a722b */ /* 0x000fca000000002a */
[----:B------:R-:W-:Y:S01]  /*6110*/  DFMA R32, R34, R32, UR6 ;  /* 0x0000000622207e2b */ /* 0x000fe20008000020 */
[----:B------:R-:W-:Y:S01]  /*6120*/  UMOV UR6, 0x258a578b ;  /* 0x258a578b00067882 */ /* 0x000fe20000000000 */
[----:B------:R-:W-:Y:S01]  /*6130*/  UMOV UR7, 0x3f3c71c7 ;  /* 0x3f3c71c700077882 */ /* 0x000fe20000000000 */
[----:B------:R-:W-:-:S05]  /*6140*/  DMUL R42, R28, R42 ;  /* 0x0000002a1c2a7228 */ /* 0x000fca0000000000 */
[----:B------:R-:W-:Y:S01]  /*6150*/  DFMA R32, R34, R32, UR6 ;  /* 0x0000000622207e2b */ /* 0x000fe20008000020 */
[----:B------:R-:W-:Y:S01]  /*6160*/  UMOV UR6, 0x9242b910 ;  /* 0x9242b91000067882 */ /* 0x000fe20000000000 */
[----:B------:R-:W-:-:S03]  /*6170*/  UMOV UR7, 0x3f624924 ;  /* 0x3f62492400077882 */ /* 0x000fc60000000000 */
[----:B------:R-:W-:Y:S01]  /*6180*/  IADD3 R29, PT, PT, R43, 0x100000, RZ ;  /* 0x001000002b1d7810 */ /* 0x000fe20007ffe0ff */
[----:B------:R-:W-:Y:S02]  /*6190*/  IMAD.MOV.U32 R28, RZ, RZ, R42 ;  /* 0x000000ffff1c7224 */ /* 0x000fe400078e002a */
[----:B------:R-:W-:Y:S01]  /*61a0*/  DFMA R32, R34, R32, UR6 ;  /* 0x0000000622207e2b */ /* 0x000fe20008000020 */
[----:B------:R-:W-:Y:S01]  /*61b0*/  UMOV UR6, 0x99999dfb ;  /* 0x99999dfb00067882 */ /* 0x000fe20000000000 */
[----:B------:R-:W-:-:S06]  /*61c0*/  UMOV UR7, 0x3f899999 ;  /* 0x3f89999900077882 */ /* 0x000fcc0000000000 */
[----:B------:R-:W-:Y:S01]  /*61d0*/  DFMA R32, R34, R32, UR6 ;  /* 0x0000000622207e2b */ /* 0x000fe20008000020 */
[----:B------:R-:W-:Y:S01]  /*61e0*/  UMOV UR6, 0x55555555 ;  /* 0x5555555500067882 */ /* 0x000fe20000000000 */
[----:B------:R-:W-:-:S06]  /*61f0*/  UMOV UR7, 0x3fb55555 ;  /* 0x3fb5555500077882 */ /* 0x000fcc0000000000 */
[----:B------:R-:W-:-:S08]  /*6200*/  DFMA R40, R34, R32, UR6 ;  /* 0x0000000622287e2b */ /* 0x000fd00008000020 */
[----:B------:R-:W-:Y:S01]  /*6210*/  DADD R38, -R40, UR6 ;  /* 0x0000000628267e29 */ /* 0x000fe20008000100 */
[----:B------:R-:W-:Y:S01]  /*6220*/  UMOV UR6, 0xb9e7b0 ;  /* 0x00b9e7b000067882 */ /* 0x000fe20000000000 */
[----:B------:R-:W-:-:S06]  /*6230*/  UMOV UR7, 0x3c46a4cb ;  /* 0x3c46a4cb00077882 */ /* 0x000fcc0000000000 */
[----:B------:R-:W-:Y:S02]  /*6240*/  DFMA R38, R34, R32, R38 ;  /* 0x000000202226722b */ /* 0x000fe40000000026 */
[----:B------:R-:W-:-:S06]  /*6250*/  DMUL R34, R44, R44 ;  /* 0x0000002c2c227228 */ /* 0x000fcc0000000000 */
[----:B------:R-:W-:Y:S01]  /*6260*/  DADD R46, R38, -UR6 ;  /* 0x80000006262e7e29 */ /* 0x000fe20008000000 */
[----:B------:R-:W-:Y:S01]  /*6270*/  UMOV UR6, 0x80000000 ;  /* 0x8000000000067882 */ /* 0x000fe20000000000 */
[----:B------:R-:W-:Y:S01]  /*6280*/  DFMA R32, R44, R44, -R34 ;  /* 0x0000002c2c20722b */ /* 0x000fe20000000822 */
[----:B------:R-:W-:-:S07]  /*6290*/  UMOV UR7, 0x43300000 ;  /* 0x4330000000077882 */ /* 0x000fce0000000000 */
[C---:B------:R-:W-:Y:S02]  /*62a0*/  DFMA R32, R44.reuse, R28, R32 ;  /* 0x0000001c2c20722b */ /* 0x040fe40000000020 */
[----:B------:R-:W-:-:S08]  /*62b0*/  DMUL R28, R44, R34 ;  /* 0x000000222c1c7228 */ /* 0x000fd00000000000 */
[----:B------:R-:W-:-:S08]  /*62c0*/  DFMA R38, R44, R34, -R28 ;  /* 0x000000222c26722b */ /* 0x000fd0000000081c */
[----:B------:R-:W-:Y:S02]  /*62d0*/  DFMA R38, R42, R34, R38 ;  /* 0x000000222a26722b */ /* 0x000fe40000000026 */
[----:B------:R-:W-:-:S06]  /*62e0*/  DADD R34, R40, R46 ;  /* 0x0000000028227229 */ /* 0x000fcc000000002e */
[----:B------:R-:W-:Y:S02]  /*62f0*/  DFMA R32, R44, R32, R38 ;  /* 0x000000202c20722b */ /* 0x000fe40000000026 */
[----:B------:R-:W-:-:S08]  /*6300*/  DADD R40, R40, -R34 ;  /* 0x0000000028287229 */ /* 0x000fd00000000822 */
[----:B------:R-:W-:Y:S02]  /*6310*/  DADD R46, R46, R40 ;  /* 0x000000002e2e7229 */ /* 0x000fe40000000028 */
[----:B------:R-:W-:-:S08]  /*6320*/  DMUL R40, R34, R28 ;  /* 0x0000001c22287228 */ /* 0x000fd00000000000 */
[----:B------:R-:W-:-:S08]  /*6330*/  DFMA R38, R34, R28, -R40 ;  /* 0x0000001c2226722b */ /* 0x000fd00000000828 */
[----:B------:R-:W-:-:S08]  /*6340*/  DFMA R32, R34, R32, R38 ;  /* 0x000000202220722b */ /* 0x000fd00000000026 */
[----:B------:R-:W-:-:S08]  /*6350*/  DFMA R46, R46, R28, R32 ;  /* 0x0000001c2e2e722b */ /* 0x000fd00000000020 */
[----:B------:R-:W-:-:S08]  /*6360*/  DADD R28, R40, R46 ;  /* 0x00000000281c7229 */ /* 0x000fd0000000002e */
[--C-:B------:R-:W-:Y:S02]  /*6370*/  DADD R32, R44, R28.reuse ;  /* 0x000000002c207229 */ /* 0x100fe4000000001c */
[----:B------:R-:W-:-:S06]  /*6380*/  DADD R40, R40, -R28 ;  /* 0x0000000028287229 */ /* 0x000fcc000000081c */
[----:B------:R-:W-:Y:S02]  /*6390*/  DADD R44, R44, -R32 ;  /* 0x000000002c2c7229 */ /* 0x000fe40000000820 */
[----:B------:R-:W-:-:S06]  /*63a0*/  DADD R40, R46, R40 ;  /* 0x000000002e287229 */ /* 0x000fcc0000000028 */
[----:B------:R-:W-:Y:S01]  /*63b0*/  DADD R44, R28, R44 ;  /* 0x000000001c2c7229 */ /* 0x000fe2000000002c */
[C---:B------:R-:W-:Y:S01]  /*63c0*/  VIADD R28, R3.reuse, 0xfffffc01 ;  /* 0xfffffc01031c7836 */ /* 0x040fe20000000000 */
[----:B------:R-:W-:Y:S01]  /*63d0*/  @P2 IADD3 R28, PT, PT, R3, -0x3fe, RZ ;  /* 0xfffffc02031c2810 */ /* 0x000fe20007ffe0ff */
[----:B------:R-:W-:-:S03]  /*63e0*/  IMAD.MOV.U32 R29, RZ, RZ, 0x43300000 ;  /* 0x43300000ff1d7424 */ /* 0x000fc600078e00ff */
[----:B------:R-:W-:Y:S02]  /*63f0*/  LOP3.LUT R28, R28, 0x80000000, RZ, 0x3c, !PT ;  /* 0x800000001c1c7812 */ /* 0x000fe400078e3cff */
[----:B------:R-:W-:-:S04]  /*6400*/  DADD R40, R40, R44 ;  /* 0x0000000028287229 */ /* 0x000fc8000000002c */
[----:B------:R-:W-:Y:S01]  /*6410*/  DADD R34, R28, -UR6 ;  /* 0x800000061c227e29 */ /* 0x000fe20008000000 */
[----:B------:R-:W-:Y:S01]  /*6420*/  UMOV UR6, 0xfefa39ef ;  /* 0xfefa39ef00067882 */ /* 0x000fe20000000000 */
[----:B------:R-:W-:Y:S02]  /*6430*/  UMOV UR7, 0x3fe62e42 ;  /* 0x3fe62e4200077882 */ /* 0x000fe40000000000 */
[----:B------:R-:W-:-:S08]  /*6440*/  DADD R42, R42, R40 ;  /* 0x000000002a2a7229 */ /* 0x000fd00000000028 */
[----:B------:R-:W-:-:S08]  /*6450*/  DADD R38, R32, R42 ;  /* 0x0000000020267229 */ /* 0x000fd0000000002a */
[--C-:B------:R-:W-:Y:S02]  /*6460*/  DFMA R28, R34, UR6, R38.reuse ;  /* 0x00000006221c7c2b */ /* 0x100fe40008000026 */
[----:B------:R-:W-:-:S06]  /*6470*/  DADD R40, R32, -R38 ;  /* 0x0000000020287229 */ /* 0x000fcc0000000826 */
[----:B------:R-:W-:Y:S02]  /*6480*/  DFMA R32, R34, -UR6, R28 ;  /* 0x8000000622207c2b */ /* 0x000fe4000800001c */
[----:B------:R-:W-:-:S06]  /*6490*/  DADD R40, R42, R40 ;  /* 0x000000002a287229 */ /* 0x000fcc0000000028 */
[----:B------:R-:W-:-:S08]  /*64a0*/  DADD R32, -R38, R32 ;  /* 0x0000000026207229 */ /* 0x000fd00000000120 */
[----:B------:R-:W-:-:S08]  /*64b0*/  DADD R32, R40, -R32 ;  /* 0x0000000028207229 */ /* 0x000fd00000000820 */
[----:B------:R-:W-:Y:S01]  /*64c0*/  DFMA R34, R34, UR16, R32 ;  /* 0x0000001022227c2b */ /* 0x000fe20008000020 */
[----:B------:R-:W-:Y:S01]  /*64d0*/  MOV R33, R25 ;  /* 0x0000001900217202 */ /* 0x000fe20000000f00 */
[----:B------:R-:W-:-:S03]  /*64e0*/  IMAD.MOV.U32 R32, RZ, RZ, R30 ;  /* 0x000000ffff207224 */ /* 0x000fc600078e001e */
[C---:B------:R-:W-:Y:S01]  /*64f0*/  LOP3.LUT R25, R33.reuse, 0xff0fffff, RZ, 0xc0, !PT ;  /* 0xff0fffff21197812 */ /* 0x040fe200078ec0ff */
[----:B------:R-:W-:Y:S02]  /*6500*/  IMAD.SHL.U32 R3, R33, 0x2, RZ ;  /* 0x0000000221037824 */ /* 0x000fe400078e00ff */
[----:B------:R-:W-:Y:S01]  /*6510*/  DADD R38, R28, R34 ;  /* 0x000000001c267229 */ /* 0x000fe20000000022 */
[----:B------:R-:W-:Y:S02]  /*6520*/  IMAD.MOV.U32 R40, RZ, RZ, R32 ;  /* 0x000000ffff287224 */ /* 0x000fe400078e0020 */
[----:B------:R-:W-:-:S04]  /*6530*/  ISETP.GT.U32.AND P1, PT, R3, -0x2000001, PT ;  /* 0xfdffffff0300780c */ /* 0x000fc80003f24070 */
[----:B------:R-:W-:Y:S01]  /*6540*/  SEL R41, R25, R33, P1 ;  /* 0x0000002119297207 */ /* 0x000fe20000800000 */
[----:B------:R-:W-:-:S05]  /*6550*/  DADD R28, R28, -R38 ;  /* 0x000000001c1c7229 */ /* 0x000fca0000000826 */
[----:B------:R-:W-:-:S03]  /*6560*/  DMUL R32, R38, R40 ;  /* 0x0000002826207228 */ /* 0x000fc60000000000 */
[----:B------:R-:W-:-:S05]  /*6570*/  DADD R34, R34, R28 ;  /* 0x0000000022227229 */ /* 0x000fca000000001c */
[----:B------:R-:W-:-:S08]  /*6580*/  DFMA R38, R38, R40, -R32 ;  /* 0x000000282626722b */ /* 0x000fd00000000820 */
[----:B------:R-:W-:Y:S01]  /*6590*/  DFMA R34, R34, R40, R38 ;  /* 0x000000282222722b */ /* 0x000fe20000000026 */
[----:B------:R-:W-:Y:S01]  /*65a0*/  MOV R38, 0x652b82fe ;  /* 0x652b82fe00267802 */ /* 0x000fe20000000f00 */
[----:B------:R-:W-:-:S06]  /*65b0*/  IMAD.MOV.U32 R39, RZ, RZ, 0x3ff71547 ;  /* 0x3ff71547ff277424 */ /* 0x000fcc00078e00ff */
[----:B------:R-:W-:-:S08]  /*65c0*/  DADD R40, R32, R34 ;  /* 0x0000000020287229 */ /* 0x000fd00000000022 */
[----:B------:R-:W-:Y:S02]  /*65d0*/  DFMA R38, R40, R38, 6.75539944105574400000e+15 ;  /* 0x433800002826742b */ /* 0x000fe40000000026 */
[----:B------:R-:W-:Y:S01]  /*65e0*/  FSETP.GEU.AND P1, PT, |R41|, 4.1917929649353027344, PT ;  /* 0x4086232b2900780b */ /* 0x000fe20003f2e200 */
[----:B------:R-:W-:-:S05]  /*65f0*/  DADD R32, R32, -R40 ;  /* 0x0000000020207229 */ /* 0x000fca0000000828 */
[----:B------:R-:W-:-:S03]  /*6600*/  DADD R28, R38, -6.75539944105574400000e+15 ;  /* 0xc3380000261c7429 */ /* 0x000fc60000000000 */
[----:B------:R-:W-:-:S05]  /*6610*/  DADD R32, R34, R32 ;  /* 0x0000000022207229 */ /* 0x000fca0000000020 */
[----:B------:R-:W-:Y:S01]  /*6620*/  DFMA R42, R28, -UR6, R40 ;  /* 0x800000061c2a7c2b */ /* 0x000fe20008000028 */
[----:B------:R-:W-:Y:S01]  /*6630*/  UMOV UR6, 0x3b39803f ;  /* 0x3b39803f00067882 */ /* 0x000fe20000000000 */
[----:B------:R-:W-:-:S06]  /*6640*/  UMOV UR7, 0x3c7abc9e ;  /* 0x3c7abc9e00077882 */ /* 0x000fcc0000000000 */
[----:B------:R-:W-:Y:S01]  /*6650*/  DFMA R42, R28, -UR6, R42 ;  /* 0x800000061c2a7c2b */ /* 0x000fe2000800002a */
[----:B------:R-:W-:Y:S01]  /*6660*/  UMOV UR6, 0x69ce2bdf ;  /* 0x69ce2bdf00067882 */ /* 0x000fe20000000000 */
[----:B------:R-:W-:Y:S01]  /*6670*/  IMAD.MOV.U32 R28, RZ, RZ, -0x35dec16 ;  /* 0xfca213eaff1c7424 */ /* 0x000fe200078e00ff */
[----:B------:R-:W-:Y:S01]  /*6680*/  MOV R29, 0x3e928af3 ;  /* 0x3e928af3001d7802 */ /* 0x000fe20000000f00 */
[----:B------:R-:W-:-:S05]  /*6690*/  UMOV UR7, 0x3e5ade15 ;  /* 0x3e5ade1500077882 */ /* 0x000fca0000000000 */
[----:B------:R-:W-:Y:S01]  /*66a0*/  DFMA R28, R42, UR6, R28 ;  /* 0x000000062a1c7c2b */ /* 0x000fe2000800001c */
[----:B------:R-:W-:Y:S01]  /*66b0*/  UMOV UR6, 0x62401315 ;  /* 0x6240131500067882 */ /* 0x000fe20000000000 */
[----:B------:R-:W-:-:S06]  /*66c0*/  UMOV UR7, 0x3ec71dee ;  /* 0x3ec71dee00077882 */ /* 0x000fcc0000000000 */
[----:B------:R-:W-:Y:S01]  /*66d0*/  DFMA R28, R42, R28, UR6 ;  /* 0x000000062a1c7e2b */ /* 0x000fe2000800001c */
        /* <DEDUP_REMOVED lines=20> */
[----:B------:R-:W-:-:S08]  /*6820*/  DFMA R28, R42, R28, UR6 ;  /* 0x000000062a1c7e2b */ /* 0x000fd0000800001c */
[----:B------:R-:W-:-:S08]  /*6830*/  DFMA R28, R42, R28, 1 ;  /* 0x3ff000002a1c742b */ /* 0x000fd0000000001c */
[----:B------:R-:W-:-:S10]  /*6840*/  DFMA R28, R42, R28, 1 ;  /* 0x3ff000002a1c742b */ /* 0x000fd4000000001c */
[----:B------:R-:W-:Y:S02]  /*6850*/  IMAD R35, R38, 0x100000, R29 ;  /* 0x0010000026237824 */ /* 0x000fe400078e021d */
[----:B------:R-:W-:Y:S01]  /*6860*/  IMAD.MOV.U32 R34, RZ, RZ, R28 ;  /* 0x000000ffff227224 */ /* 0x000fe200078e001c */
[----:B------:R-:W-:Y:S06]  /*6870*/  @!P1 BRA `(.L_x_91) ;  /* 0x0000000000309947 */ /* 0x000fec0003800000 */
[----:B------:R-:W-:Y:S01]  /*6880*/  FSETP.GEU.AND P2, PT, |R41|, 4.2275390625, PT ;  /* 0x408748002900780b */ /* 0x000fe20003f4e200 */
[C---:B------:R-:W-:Y:S02]  /*6890*/  DADD R34, R40.reuse, +INF ;  /* 0x7ff0000028227429 */ /* 0x040fe40000000000 */
[----:B------:R-:W-:-:S08]  /*68a0*/  DSETP.GEU.AND P1, PT, R40, RZ, PT ;  /* 0x000000ff2800722a */ /* 0x000fd00003f2e000 */
[----:B------:R-:W-:Y:S02]  /*68b0*/  FSEL R34, R34, RZ, P1 ;  /* 0x000000ff22227208 */ /* 0x000fe40000800000 */
[----:B------:R-:W-:Y:S02]  /*68c0*/  @!P2 LEA.HI R3, R38, R38, RZ, 0x1 ;  /* 0x000000262603a211 */ /* 0x000fe400078f08ff */
[----:B------:R-:W-:Y:S02]  /*68d0*/  FSEL R35, R35, RZ, P1 ;  /* 0x000000ff23237208 */ /* 0x000fe40000800000 */
[----:B------:R-:W-:-:S04]  /*68e0*/  @!P2 SHF.R.S32.HI R3, RZ, 0x1, R3 ;  /* 0x00000001ff03a819 */ /* 0x000fc80000011403 */
[----:B------:R-:W-:Y:S01]  /*68f0*/  @!P2 IADD3 R25, PT, PT, R38, -R3, RZ ;  /* 0x800000032619a210 */ /* 0x000fe20007ffe0ff */
[----:B------:R-:W-:Y:S02]  /*6900*/  @!P2 IMAD R29, R3, 0x100000, R29 ;  /* 0x00100000031da824 */ /* 0x000fe400078e021d */
[----:B------:R-:W-:Y:S01]  /*6910*/  @!P2 IMAD.MOV.U32 R38, RZ, RZ, RZ ;  /* 0x000000ffff26a224 */ /* 0x000fe200078e00ff */
[----:B------:R-:W-:-:S06]  /*6920*/  @!P2 LEA R39, R25, 0x3ff00000, 0x14 ;  /* 0x3ff000001927a811 */ /* 0x000fcc00078ea0ff */
[----:B------:R-:W-:-:S11]  /*6930*/  @!P2 DMUL R34, R28, R38 ;  /* 0x000000261c22a228 */ /* 0x000fd60000000000 */
.L_x_91:
[----:B------:R-:W-:Y:S02]  /*6940*/  DFMA R32, R32, R34, R34 ;  /* 0x000000222020722b */ /* 0x000fe40000000022 */
[----:B------:R-:W-:-:S08]  /*6950*/  DSETP.NEU.AND P1, PT, |R34|, +INF , PT ;  /* 0x7ff000002200742a */ /* 0x000fd00003f2d200 */
[----:B------:R-:W-:Y:S02]  /*6960*/  FSEL R28, R34, R32, !P1 ;  /* 0x00000020221c7208 */ /* 0x000fe40004800000 */
[----:B------:R-:W-:Y:S01]  /*6970*/  FSEL R3, R35, R33, !P1 ;  /* 0x0000002123037208 */ /* 0x000fe20004800000 */
[----:B------:R-:W-:Y:S01]  /*6980*/  IMAD.MOV.U32 R33, RZ, RZ, 0x0 ;  /* 0x00000000ff217424 */ /* 0x000fe200078e00ff */
[----:B------:R-:W-:-:S04]  /*6990*/  MOV R32, R0 ;  /* 0x0000000000207202 */ /* 0x000fc80000000f00 */
[----:B------:R-:W-:Y:S05]  /*69a0*/  RET.REL.NODEC R32 `(resultPixel) ;  /* 0xffffff9420947950 */ /* 0x000fea0003c3ffff */
.L_x_92:
[----:B------:R-:W-:-:S00]  /*69b0*/  BRA `(.L_x_92) ;  /* 0xfffffffc00fc7947 */ /* 0x000fc0000383ffff */
[----:B------:R-:W-:-:S00]  /*69c0*/  NOP ;  /* 0x0000000000007918 */ /* 0x000fc00000000000 */
        /* <DEDUP_REMOVED lines=11> */
.L_x_96:


//--------------------- .nv.global.init           --------------------------
	.section	.nv.global.init,"aw",@progbits
	.align	4
.nv.global.init:
	.type		__cudart_i2opi_f,@object
	.size		__cudart_i2opi_f,(.L_2 - __cudart_i2opi_f)
__cudart_i2opi_f:
        /*0000*/ 	.byte	0x41, 0x90, 0x43, 0x3c, 0x99, 0x95, 0x62, 0xdb, 0xc0, 0xdd, 0x34, 0xf5, 0xd1, 0x57, 0x27, 0xfc
        /*0010*/ 	.byte	0x29, 0x15, 0x44, 0x4e, 0x6e, 0x83, 0xf9, 0xa2
.L_2:


//--------------------- .nv.shared.reserved.0     --------------------------
	.section	.nv.shared.reserved.0,"aw",@nobits
	.weak		__nv_reservedSMEM_offset_0_alias
	.size		__nv_reservedSMEM_offset_0_alias, 0, 64
	.other		__nv_reservedSMEM_offset_0_alias,@"STO_CUDA_RESERVED_SHARED STV_DEFAULT"
__nv_reservedSMEM_offset_0_alias:
	.zero		0
	.zero		64


//--------------------- .nv.constant0.resultPixel --------------------------
	.section	.nv.constant0.resultPixel,"a",@progbits
	.sectionflags	@""
	.align	4
.nv.constant0.resultPixel:
	.zero		968


//--------------------- SYMBOLS --------------------------

	.type		.nv.reservedSmem.offset0,@object
	.size		.nv.reservedSmem.offset0,0x4
